//
// Generated by NVIDIA NVVM Compiler
//
// Compiler Build ID: CL-36424714
// Cuda compilation tools, release 13.0, V13.0.88
// Based on NVVM 20.0.0
//

.version 9.0
.target sm_100
.address_size 64

	// .globl	_Z8findPathPci8PositionS0_PdPS0_PbS2_S2_

.visible .entry _Z8findPathPci8PositionS0_PdPS0_PbS2_S2_(
	.param .u64 .ptr .align 1 _Z8findPathPci8PositionS0_PdPS0_PbS2_S2__param_0,
	.param .u32 _Z8findPathPci8PositionS0_PdPS0_PbS2_S2__param_1,
	.param .align 4 .b8 _Z8findPathPci8PositionS0_PdPS0_PbS2_S2__param_2[8],
	.param .align 4 .b8 _Z8findPathPci8PositionS0_PdPS0_PbS2_S2__param_3[8],
	.param .u64 .ptr .align 1 _Z8findPathPci8PositionS0_PdPS0_PbS2_S2__param_4,
	.param .u64 .ptr .align 1 _Z8findPathPci8PositionS0_PdPS0_PbS2_S2__param_5,
	.param .u64 .ptr .align 1 _Z8findPathPci8PositionS0_PdPS0_PbS2_S2__param_6,
	.param .u64 .ptr .align 1 _Z8findPathPci8PositionS0_PdPS0_PbS2_S2__param_7,
	.param .u64 .ptr .align 1 _Z8findPathPci8PositionS0_PdPS0_PbS2_S2__param_8
)
{
	.reg .pred 	%p<132>;
	.reg .b16 	%rs<37>;
	.reg .b32 	%r<373>;
	.reg .b32 	%f<19>;
	.reg .b64 	%rd<248>;
	.reg .b64 	%fd<75>;

	ld.param.u32 	%r1, [_Z8findPathPci8PositionS0_PdPS0_PbS2_S2__param_2];
	ld.param.u32 	%r2, [_Z8findPathPci8PositionS0_PdPS0_PbS2_S2__param_2+4];
	ld.param.u32 	%r3, [_Z8findPathPci8PositionS0_PdPS0_PbS2_S2__param_3];
	ld.param.u32 	%r4, [_Z8findPathPci8PositionS0_PdPS0_PbS2_S2__param_3+4];
	ld.param.u64 	%rd20, [_Z8findPathPci8PositionS0_PdPS0_PbS2_S2__param_0];
	ld.param.u32 	%r106, [_Z8findPathPci8PositionS0_PdPS0_PbS2_S2__param_1];
	ld.param.u64 	%rd21, [_Z8findPathPci8PositionS0_PdPS0_PbS2_S2__param_4];
	ld.param.u64 	%rd22, [_Z8findPathPci8PositionS0_PdPS0_PbS2_S2__param_6];
	ld.param.u64 	%rd23, [_Z8findPathPci8PositionS0_PdPS0_PbS2_S2__param_7];
	ld.param.u64 	%rd24, [_Z8findPathPci8PositionS0_PdPS0_PbS2_S2__param_8];
	cvta.to.global.u64 	%rd1, %rd23;
	cvta.to.global.u64 	%rd2, %rd20;
	cvta.to.global.u64 	%rd3, %rd22;
	cvta.to.global.u64 	%rd4, %rd24;
	cvta.to.global.u64 	%rd5, %rd21;
	mov.u32 	%r107, %ctaid.x;
	mov.u32 	%r108, %ntid.x;
	mov.u32 	%r109, %tid.x;
	mad.lo.s32 	%r110, %r107, %r108, %r109;
	mov.u32 	%r111, %ctaid.y;
	mov.u32 	%r112, %ntid.y;
	mov.u32 	%r113, %tid.y;
	mad.lo.s32 	%r114, %r111, %r112, %r113;
	max.s32 	%r116, %r110, %r114;
	setp.ge.s32 	%p5, %r116, %r106;
	@%p5 bra 	$L__BB0_93;
	mul.lo.s32 	%r118, %r106, %r106;
	max.u32 	%r5, %r118, 1;
	and.b32  	%r6, %r5, 5;
	setp.lt.u32 	%p6, %r118, 8;
	mov.b32 	%r334, 0;
	@%p6 bra 	$L__BB0_4;
	and.b32  	%r334, %r5, -8;
	mov.b32 	%r332, 0;
$L__BB0_3:
	.pragma "nounroll";
	cvt.u64.u32 	%rd25, %r332;
	mul.wide.u32 	%rd26, %r332, 8;
	add.s64 	%rd27, %rd5, %rd26;
	mov.b64 	%rd28, 9218868437227405312;
	st.global.u64 	[%rd27], %rd28;
	add.s64 	%rd29, %rd3, %rd25;
	mov.b16 	%rs1, 0;
	st.global.u8 	[%rd29], %rs1;
	st.global.u64 	[%rd27+8], %rd28;
	st.global.u8 	[%rd29+1], %rs1;
	st.global.u64 	[%rd27+16], %rd28;
	st.global.u8 	[%rd29+2], %rs1;
	st.global.u64 	[%rd27+24], %rd28;
	st.global.u8 	[%rd29+3], %rs1;
	st.global.u64 	[%rd27+32], %rd28;
	st.global.u8 	[%rd29+4], %rs1;
	st.global.u64 	[%rd27+40], %rd28;
	st.global.u8 	[%rd29+5], %rs1;
	st.global.u64 	[%rd27+48], %rd28;
	st.global.u8 	[%rd29+6], %rs1;
	st.global.u64 	[%rd27+56], %rd28;
	st.global.u8 	[%rd29+7], %rs1;
	add.s32 	%r332, %r332, 8;
	setp.ne.s32 	%p7, %r332, %r334;
	@%p7 bra 	$L__BB0_3;
$L__BB0_4:
	setp.eq.s32 	%p8, %r6, 0;
	@%p8 bra 	$L__BB0_9;
	setp.lt.u32 	%p9, %r6, 4;
	@%p9 bra 	$L__BB0_7;
	cvt.u64.u32 	%rd30, %r334;
	mul.wide.u32 	%rd31, %r334, 8;
	add.s64 	%rd32, %rd5, %rd31;
	mov.b64 	%rd33, 9218868437227405312;
	st.global.u64 	[%rd32], %rd33;
	add.s64 	%rd34, %rd3, %rd30;
	mov.b16 	%rs2, 0;
	st.global.u8 	[%rd34], %rs2;
	st.global.u64 	[%rd32+8], %rd33;
	st.global.u8 	[%rd34+1], %rs2;
	st.global.u64 	[%rd32+16], %rd33;
	st.global.u8 	[%rd34+2], %rs2;
	st.global.u64 	[%rd32+24], %rd33;
	st.global.u8 	[%rd34+3], %rs2;
	add.s32 	%r334, %r334, 4;
$L__BB0_7:
	and.b32  	%r120, %r5, 1;
	setp.eq.b32 	%p10, %r120, 1;
	not.pred 	%p11, %p10;
	@%p11 bra 	$L__BB0_9;
	cvt.u64.u32 	%rd35, %r334;
	mul.wide.u32 	%rd36, %r334, 8;
	add.s64 	%rd37, %rd5, %rd36;
	mov.b64 	%rd38, 9218868437227405312;
	st.global.u64 	[%rd37], %rd38;
	add.s64 	%rd39, %rd3, %rd35;
	mov.b16 	%rs3, 0;
	st.global.u8 	[%rd39], %rs3;
$L__BB0_9:
	mad.lo.s32 	%r122, %r1, %r106, %r2;
	mul.wide.s32 	%rd40, %r122, 8;
	add.s64 	%rd41, %rd5, %rd40;
	mov.b64 	%rd42, 0;
	st.global.u64 	[%rd41], %rd42;
	st.global.u32 	[%rd4], %r1;
	st.global.u32 	[%rd4+4], %r2;
	mov.b32 	%r353, 1;
$L__BB0_10:
	ld.global.u32 	%r349, [%rd4];
	ld.global.u32 	%r348, [%rd4+4];
	setp.lt.u32 	%p12, %r353, 2;
	mov.b64 	%rd247, 0;
	@%p12 bra 	$L__BB0_24;
	mad.lo.s32 	%r126, %r349, %r106, %r348;
	mul.wide.s32 	%rd44, %r126, 8;
	add.s64 	%rd45, %rd5, %rd44;
	ld.global.f64 	%fd73, [%rd45];
	add.s32 	%r16, %r353, -1;
	add.s32 	%r127, %r353, -2;
	and.b32  	%r17, %r16, 7;
	setp.lt.u32 	%p13, %r127, 7;
	mov.b32 	%r347, 0;
	mov.b32 	%r342, 1;
	@%p13 bra 	$L__BB0_15;
	add.s64 	%rd246, %rd4, 36;
	and.b32  	%r18, %r16, -8;
	mov.b32 	%r336, 0;
	mov.u32 	%r347, %r336;
$L__BB0_13:
	.pragma "nounroll";
	add.s32 	%r129, %r336, 1;
	ld.global.u32 	%r130, [%rd246+-28];
	ld.global.u32 	%r131, [%rd246+-24];
	mad.lo.s32 	%r132, %r130, %r106, %r131;
	mul.wide.s32 	%rd46, %r132, 8;
	add.s64 	%rd47, %rd5, %rd46;
	ld.global.f64 	%fd18, [%rd47];
	setp.lt.f64 	%p14, %fd18, %fd73;
	selp.b32 	%r133, %r129, %r347, %p14;
	selp.f64 	%fd19, %fd18, %fd73, %p14;
	ld.global.u32 	%r134, [%rd246+-20];
	ld.global.u32 	%r135, [%rd246+-16];
	mad.lo.s32 	%r136, %r134, %r106, %r135;
	mul.wide.s32 	%rd48, %r136, 8;
	add.s64 	%rd49, %rd5, %rd48;
	ld.global.f64 	%fd20, [%rd49];
	setp.lt.f64 	%p15, %fd20, %fd19;
	add.s32 	%r137, %r336, 2;
	selp.b32 	%r138, %r137, %r133, %p15;
	selp.f64 	%fd21, %fd20, %fd19, %p15;
	ld.global.u32 	%r139, [%rd246+-12];
	ld.global.u32 	%r140, [%rd246+-8];
	mad.lo.s32 	%r141, %r139, %r106, %r140;
	mul.wide.s32 	%rd50, %r141, 8;
	add.s64 	%rd51, %rd5, %rd50;
	ld.global.f64 	%fd22, [%rd51];
	setp.lt.f64 	%p16, %fd22, %fd21;
	add.s32 	%r142, %r336, 3;
	selp.b32 	%r143, %r142, %r138, %p16;
	selp.f64 	%fd23, %fd22, %fd21, %p16;
	ld.global.u32 	%r144, [%rd246+-4];
	ld.global.u32 	%r145, [%rd246];
	mad.lo.s32 	%r146, %r144, %r106, %r145;
	mul.wide.s32 	%rd52, %r146, 8;
	add.s64 	%rd53, %rd5, %rd52;
	ld.global.f64 	%fd24, [%rd53];
	setp.lt.f64 	%p17, %fd24, %fd23;
	add.s32 	%r147, %r336, 4;
	selp.b32 	%r148, %r147, %r143, %p17;
	selp.f64 	%fd25, %fd24, %fd23, %p17;
	ld.global.u32 	%r149, [%rd246+4];
	ld.global.u32 	%r150, [%rd246+8];
	mad.lo.s32 	%r151, %r149, %r106, %r150;
	mul.wide.s32 	%rd54, %r151, 8;
	add.s64 	%rd55, %rd5, %rd54;
	ld.global.f64 	%fd26, [%rd55];
	setp.lt.f64 	%p18, %fd26, %fd25;
	add.s32 	%r152, %r336, 5;
	selp.b32 	%r153, %r152, %r148, %p18;
	selp.f64 	%fd27, %fd26, %fd25, %p18;
	ld.global.u32 	%r154, [%rd246+12];
	ld.global.u32 	%r155, [%rd246+16];
	mad.lo.s32 	%r156, %r154, %r106, %r155;
	mul.wide.s32 	%rd56, %r156, 8;
	add.s64 	%rd57, %rd5, %rd56;
	ld.global.f64 	%fd28, [%rd57];
	setp.lt.f64 	%p19, %fd28, %fd27;
	add.s32 	%r157, %r336, 6;
	selp.b32 	%r158, %r157, %r153, %p19;
	selp.f64 	%fd29, %fd28, %fd27, %p19;
	ld.global.u32 	%r159, [%rd246+20];
	ld.global.u32 	%r160, [%rd246+24];
	mad.lo.s32 	%r161, %r159, %r106, %r160;
	mul.wide.s32 	%rd58, %r161, 8;
	add.s64 	%rd59, %rd5, %rd58;
	ld.global.f64 	%fd30, [%rd59];
	setp.lt.f64 	%p20, %fd30, %fd29;
	add.s32 	%r162, %r336, 7;
	selp.b32 	%r163, %r162, %r158, %p20;
	selp.f64 	%fd31, %fd30, %fd29, %p20;
	ld.global.u32 	%r164, [%rd246+28];
	ld.global.u32 	%r165, [%rd246+32];
	mad.lo.s32 	%r166, %r164, %r106, %r165;
	mul.wide.s32 	%rd60, %r166, 8;
	add.s64 	%rd61, %rd5, %rd60;
	ld.global.f64 	%fd32, [%rd61];
	setp.lt.f64 	%p21, %fd32, %fd31;
	add.s32 	%r336, %r336, 8;
	selp.b32 	%r347, %r336, %r163, %p21;
	selp.f64 	%fd73, %fd32, %fd31, %p21;
	add.s64 	%rd246, %rd246, 64;
	setp.ne.s32 	%p22, %r336, %r18;
	@%p22 bra 	$L__BB0_13;
	add.s32 	%r342, %r336, 1;
$L__BB0_15:
	setp.eq.s32 	%p23, %r17, 0;
	@%p23 bra 	$L__BB0_23;
	and.b32  	%r27, %r16, 3;
	setp.lt.u32 	%p24, %r17, 4;
	@%p24 bra 	$L__BB0_18;
	mul.wide.u32 	%rd62, %r342, 8;
	add.s64 	%rd63, %rd4, %rd62;
	ld.global.u32 	%r168, [%rd63];
	ld.global.u32 	%r169, [%rd63+4];
	mad.lo.s32 	%r170, %r168, %r106, %r169;
	mul.wide.s32 	%rd64, %r170, 8;
	add.s64 	%rd65, %rd5, %rd64;
	ld.global.f64 	%fd33, [%rd65];
	setp.lt.f64 	%p25, %fd33, %fd73;
	selp.b32 	%r171, %r342, %r347, %p25;
	selp.f64 	%fd34, %fd33, %fd73, %p25;
	add.s32 	%r172, %r342, 1;
	ld.global.u32 	%r173, [%rd63+8];
	ld.global.u32 	%r174, [%rd63+12];
	mad.lo.s32 	%r175, %r173, %r106, %r174;
	mul.wide.s32 	%rd66, %r175, 8;
	add.s64 	%rd67, %rd5, %rd66;
	ld.global.f64 	%fd35, [%rd67];
	setp.lt.f64 	%p26, %fd35, %fd34;
	selp.b32 	%r176, %r172, %r171, %p26;
	selp.f64 	%fd36, %fd35, %fd34, %p26;
	add.s32 	%r177, %r342, 2;
	ld.global.u32 	%r178, [%rd63+16];
	ld.global.u32 	%r179, [%rd63+20];
	mad.lo.s32 	%r180, %r178, %r106, %r179;
	mul.wide.s32 	%rd68, %r180, 8;
	add.s64 	%rd69, %rd5, %rd68;
	ld.global.f64 	%fd37, [%rd69];
	setp.lt.f64 	%p27, %fd37, %fd36;
	selp.b32 	%r181, %r177, %r176, %p27;
	selp.f64 	%fd38, %fd37, %fd36, %p27;
	add.s32 	%r182, %r342, 3;
	ld.global.u32 	%r183, [%rd63+24];
	ld.global.u32 	%r184, [%rd63+28];
	mad.lo.s32 	%r185, %r183, %r106, %r184;
	mul.wide.s32 	%rd70, %r185, 8;
	add.s64 	%rd71, %rd5, %rd70;
	ld.global.f64 	%fd39, [%rd71];
	setp.lt.f64 	%p28, %fd39, %fd38;
	selp.b32 	%r347, %r182, %r181, %p28;
	selp.f64 	%fd73, %fd39, %fd38, %p28;
	add.s32 	%r342, %r342, 4;
$L__BB0_18:
	setp.eq.s32 	%p29, %r27, 0;
	@%p29 bra 	$L__BB0_23;
	setp.eq.s32 	%p30, %r27, 1;
	@%p30 bra 	$L__BB0_21;
	mul.wide.u32 	%rd72, %r342, 8;
	add.s64 	%rd73, %rd4, %rd72;
	ld.global.u32 	%r187, [%rd73];
	ld.global.u32 	%r188, [%rd73+4];
	mad.lo.s32 	%r189, %r187, %r106, %r188;
	mul.wide.s32 	%rd74, %r189, 8;
	add.s64 	%rd75, %rd5, %rd74;
	ld.global.f64 	%fd40, [%rd75];
	setp.lt.f64 	%p31, %fd40, %fd73;
	selp.b32 	%r190, %r342, %r347, %p31;
	selp.f64 	%fd41, %fd40, %fd73, %p31;
	add.s32 	%r191, %r342, 1;
	ld.global.u32 	%r192, [%rd73+8];
	ld.global.u32 	%r193, [%rd73+12];
	mad.lo.s32 	%r194, %r192, %r106, %r193;
	mul.wide.s32 	%rd76, %r194, 8;
	add.s64 	%rd77, %rd5, %rd76;
	ld.global.f64 	%fd42, [%rd77];
	setp.lt.f64 	%p32, %fd42, %fd41;
	selp.b32 	%r347, %r191, %r190, %p32;
	selp.f64 	%fd73, %fd42, %fd41, %p32;
	add.s32 	%r342, %r342, 2;
$L__BB0_21:
	and.b32  	%r195, %r16, 1;
	setp.eq.b32 	%p33, %r195, 1;
	not.pred 	%p34, %p33;
	@%p34 bra 	$L__BB0_23;
	mul.wide.u32 	%rd78, %r342, 8;
	add.s64 	%rd79, %rd4, %rd78;
	ld.global.u32 	%r196, [%rd79];
	ld.global.u32 	%r197, [%rd79+4];
	mad.lo.s32 	%r198, %r196, %r106, %r197;
	mul.wide.s32 	%rd80, %r198, 8;
	add.s64 	%rd81, %rd5, %rd80;
	ld.global.f64 	%fd43, [%rd81];
	setp.lt.f64 	%p35, %fd43, %fd73;
	selp.b32 	%r347, %r342, %r347, %p35;
$L__BB0_23:
	cvt.u64.u32 	%rd247, %r347;
	mul.wide.u32 	%rd82, %r347, 8;
	add.s64 	%rd83, %rd4, %rd82;
	ld.global.u32 	%r349, [%rd83];
	ld.global.u32 	%r348, [%rd83+4];
$L__BB0_24:
	shl.b64 	%rd84, %rd247, 3;
	add.s64 	%rd85, %rd4, %rd84;
	add.s32 	%r353, %r353, -1;
	mul.wide.u32 	%rd86, %r353, 8;
	add.s64 	%rd87, %rd4, %rd86;
	ld.global.u32 	%r199, [%rd87];
	ld.global.u32 	%r200, [%rd87+4];
	st.global.u32 	[%rd85], %r199;
	st.global.u32 	[%rd85+4], %r200;
	setp.eq.s32 	%p36, %r349, %r3;
	setp.eq.s32 	%p37, %r348, %r4;
	and.pred  	%p38, %p36, %p37;
	@%p38 bra 	$L__BB0_74;
	mad.lo.s32 	%r45, %r349, %r106, %r348;
	cvt.s64.s32 	%rd88, %r45;
	add.s64 	%rd11, %rd3, %rd88;
	ld.global.u8 	%rs4, [%rd11];
	setp.ne.s16 	%p39, %rs4, 0;
	@%p39 bra 	$L__BB0_73;
	mov.b16 	%rs5, 1;
	st.global.u8 	[%rd11], %rs5;
	mul.wide.s32 	%rd89, %r45, 8;
	add.s64 	%rd12, %rd5, %rd89;
	add.s32 	%r46, %r348, -4;
	add.s32 	%r47, %r348, -3;
	setp.gt.s32 	%p40, %r348, 2;
	setp.lt.s32 	%p41, %r47, %r106;
	and.pred  	%p1, %p40, %p41;
	setp.gt.s32 	%p42, %r348, 0;
	setp.le.s32 	%p43, %r348, %r106;
	and.pred  	%p2, %p42, %p43;
	add.s32 	%r48, %r348, 1;
	add.s32 	%r49, %r348, 2;
	add.s32 	%r50, %r348, 3;
	setp.gt.s32 	%p44, %r348, -4;
	setp.lt.s32 	%p45, %r50, %r106;
	and.pred  	%p3, %p44, %p45;
	add.s32 	%r51, %r348, 4;
	mov.b32 	%r350, -4;
$L__BB0_27:
	ld.param.u64 	%rd243, [_Z8findPathPci8PositionS0_PdPS0_PbS2_S2__param_5];
	add.s32 	%r54, %r350, %r349;
	setp.gt.s32 	%p46, %r54, -1;
	setp.lt.s32 	%p47, %r54, %r106;
	and.pred  	%p4, %p46, %p47;
	mul.lo.s32 	%r55, %r54, %r106;
	mul.lo.s32 	%r56, %r350, %r350;
	setp.gt.s32 	%p48, %r348, 3;
	setp.lt.s32 	%p49, %r46, %r106;
	and.pred  	%p50, %p48, %p49;
	and.pred  	%p51, %p4, %p50;
	cvt.s64.s32 	%rd90, %r55;
	cvt.s64.s32 	%rd91, %r348;
	add.s64 	%rd92, %rd91, %rd90;
	cvta.to.global.u64 	%rd93, %rd243;
	shl.b64 	%rd94, %rd92, 3;
	add.s64 	%rd13, %rd93, %rd94;
	add.s64 	%rd14, %rd5, %rd94;
	add.s64 	%rd15, %rd3, %rd92;
	add.s64 	%rd16, %rd2, %rd92;
	not.pred 	%p52, %p51;
	@%p52 bra 	$L__BB0_32;
	ld.global.u8 	%rs6, [%rd16+-4];
	setp.ne.s16 	%p53, %rs6, 99;
	@%p53 bra 	$L__BB0_32;
	ld.global.u8 	%rs7, [%rd15+-4];
	setp.ne.s16 	%p54, %rs7, 0;
	@%p54 bra 	$L__BB0_32;
	ld.global.f64 	%fd44, [%rd12];
	add.s32 	%r202, %r56, 16;
	cvt.rn.f32.u32 	%f1, %r202;
	sqrt.rn.f32 	%f2, %f1;
	cvt.f64.f32 	%fd45, %f2;
	add.f64 	%fd9, %fd44, %fd45;
	ld.global.f64 	%fd46, [%rd14+-32];
	setp.geu.f64 	%p55, %fd9, %fd46;
	@%p55 bra 	$L__BB0_32;
	st.global.f64 	[%rd14+-32], %fd9;
	mov.b16 	%rs8, 67;
	st.global.u8 	[%rd16+-4], %rs8;
	mul.wide.s32 	%rd95, %r353, 8;
	add.s64 	%rd96, %rd4, %rd95;
	st.global.u32 	[%rd96], %r54;
	st.global.u32 	[%rd96+4], %r46;
	add.s32 	%r353, %r353, 1;
	st.global.u32 	[%rd13+-32], %r349;
	st.global.u32 	[%rd13+-28], %r348;
$L__BB0_32:
	and.pred  	%p56, %p4, %p1;
	not.pred 	%p57, %p56;
	@%p57 bra 	$L__BB0_37;
	ld.global.u8 	%rs9, [%rd16+-3];
	setp.ne.s16 	%p58, %rs9, 99;
	@%p58 bra 	$L__BB0_37;
	ld.global.u8 	%rs10, [%rd15+-3];
	setp.ne.s16 	%p59, %rs10, 0;
	@%p59 bra 	$L__BB0_37;
	ld.global.f64 	%fd47, [%rd12];
	add.s32 	%r203, %r56, 9;
	cvt.rn.f32.u32 	%f3, %r203;
	sqrt.rn.f32 	%f4, %f3;
	cvt.f64.f32 	%fd48, %f4;
	add.f64 	%fd10, %fd47, %fd48;
	ld.global.f64 	%fd49, [%rd14+-24];
	setp.geu.f64 	%p60, %fd10, %fd49;
	@%p60 bra 	$L__BB0_37;
	st.global.f64 	[%rd14+-24], %fd10;
	mov.b16 	%rs11, 67;
	st.global.u8 	[%rd16+-3], %rs11;
	mul.wide.s32 	%rd97, %r353, 8;
	add.s64 	%rd98, %rd4, %rd97;
	st.global.u32 	[%rd98], %r54;
	st.global.u32 	[%rd98+4], %r47;
	add.s32 	%r353, %r353, 1;
	st.global.u32 	[%rd13+-24], %r349;
	st.global.u32 	[%rd13+-20], %r348;
$L__BB0_37:
	setp.gt.s32 	%p61, %r348, 1;
	add.s32 	%r204, %r348, -2;
	setp.lt.s32 	%p62, %r204, %r106;
	and.pred  	%p63, %p61, %p62;
	and.pred  	%p64, %p4, %p63;
	not.pred 	%p65, %p64;
	@%p65 bra 	$L__BB0_42;
	ld.global.u8 	%rs12, [%rd16+-2];
	setp.ne.s16 	%p66, %rs12, 99;
	@%p66 bra 	$L__BB0_42;
	ld.global.u8 	%rs13, [%rd15+-2];
	setp.ne.s16 	%p67, %rs13, 0;
	@%p67 bra 	$L__BB0_42;
	ld.global.f64 	%fd50, [%rd12];
	add.s32 	%r205, %r56, 4;
	cvt.rn.f32.u32 	%f5, %r205;
	sqrt.rn.f32 	%f6, %f5;
	cvt.f64.f32 	%fd51, %f6;
	add.f64 	%fd11, %fd50, %fd51;
	ld.global.f64 	%fd52, [%rd14+-16];
	setp.geu.f64 	%p68, %fd11, %fd52;
	@%p68 bra 	$L__BB0_42;
	st.global.f64 	[%rd14+-16], %fd11;
	mov.b16 	%rs14, 67;
	st.global.u8 	[%rd16+-2], %rs14;
	mul.wide.s32 	%rd99, %r353, 8;
	add.s64 	%rd100, %rd4, %rd99;
	st.global.u32 	[%rd100], %r54;
	add.s32 	%r206, %r348, -2;
	st.global.u32 	[%rd100+4], %r206;
	add.s32 	%r353, %r353, 1;
	st.global.u32 	[%rd13+-16], %r349;
	st.global.u32 	[%rd13+-12], %r348;
$L__BB0_42:
	and.pred  	%p69, %p4, %p2;
	not.pred 	%p70, %p69;
	@%p70 bra 	$L__BB0_47;
	ld.global.u8 	%rs15, [%rd16+-1];
	setp.ne.s16 	%p71, %rs15, 99;
	@%p71 bra 	$L__BB0_47;
	ld.global.u8 	%rs16, [%rd15+-1];
	setp.ne.s16 	%p72, %rs16, 0;
	@%p72 bra 	$L__BB0_47;
	ld.global.f64 	%fd53, [%rd12];
	add.s32 	%r207, %r56, 1;
	cvt.rn.f32.u32 	%f7, %r207;
	sqrt.rn.f32 	%f8, %f7;
	cvt.f64.f32 	%fd54, %f8;
	add.f64 	%fd12, %fd53, %fd54;
	ld.global.f64 	%fd55, [%rd14+-8];
	setp.geu.f64 	%p73, %fd12, %fd55;
	@%p73 bra 	$L__BB0_47;
	st.global.f64 	[%rd14+-8], %fd12;
	mov.b16 	%rs17, 67;
	st.global.u8 	[%rd16+-1], %rs17;
	mul.wide.s32 	%rd101, %r353, 8;
	add.s64 	%rd102, %rd4, %rd101;
	st.global.u32 	[%rd102], %r54;
	add.s32 	%r208, %r348, -1;
	st.global.u32 	[%rd102+4], %r208;
	add.s32 	%r353, %r353, 1;
	st.global.u32 	[%rd13+-8], %r349;
	st.global.u32 	[%rd13+-4], %r348;
$L__BB0_47:
	setp.gt.s32 	%p74, %r348, -1;
	setp.lt.s32 	%p75, %r348, %r106;
	and.pred  	%p76, %p74, %p75;
	and.pred  	%p77, %p4, %p76;
	not.pred 	%p78, %p77;
	@%p78 bra 	$L__BB0_52;
	add.s32 	%r65, %r348, %r55;
	cvt.s64.s32 	%rd103, %r65;
	add.s64 	%rd17, %rd2, %rd103;
	ld.global.u8 	%rs18, [%rd17];
	setp.ne.s16 	%p79, %rs18, 99;
	@%p79 bra 	$L__BB0_52;
	cvt.s64.s32 	%rd104, %r65;
	add.s64 	%rd105, %rd3, %rd104;
	ld.global.u8 	%rs19, [%rd105];
	setp.ne.s16 	%p80, %rs19, 0;
	@%p80 bra 	$L__BB0_52;
	ld.global.f64 	%fd56, [%rd12];
	cvt.rn.f32.u32 	%f9, %r56;
	sqrt.rn.f32 	%f10, %f9;
	cvt.f64.f32 	%fd57, %f10;
	add.f64 	%fd13, %fd56, %fd57;
	mul.wide.s32 	%rd106, %r65, 8;
	add.s64 	%rd18, %rd5, %rd106;
	ld.global.f64 	%fd58, [%rd18];
	setp.geu.f64 	%p81, %fd13, %fd58;
	@%p81 bra 	$L__BB0_52;
	ld.param.u64 	%rd244, [_Z8findPathPci8PositionS0_PdPS0_PbS2_S2__param_5];
	st.global.f64 	[%rd18], %fd13;
	mov.b16 	%rs20, 67;
	st.global.u8 	[%rd17], %rs20;
	mul.wide.s32 	%rd107, %r353, 8;
	add.s64 	%rd108, %rd4, %rd107;
	st.global.u32 	[%rd108], %r54;
	st.global.u32 	[%rd108+4], %r348;
	add.s32 	%r353, %r353, 1;
	cvta.to.global.u64 	%rd109, %rd244;
	mul.wide.s32 	%rd110, %r65, 8;
	add.s64 	%rd111, %rd109, %rd110;
	st.global.u32 	[%rd111], %r349;
	st.global.u32 	[%rd111+4], %r348;
$L__BB0_52:
	setp.gt.s32 	%p82, %r348, -2;
	setp.lt.s32 	%p83, %r48, %r106;
	and.pred  	%p84, %p82, %p83;
	and.pred  	%p85, %p4, %p84;
	not.pred 	%p86, %p85;
	@%p86 bra 	$L__BB0_57;
	ld.global.u8 	%rs21, [%rd16+1];
	setp.ne.s16 	%p87, %rs21, 99;
	@%p87 bra 	$L__BB0_57;
	ld.global.u8 	%rs22, [%rd15+1];
	setp.ne.s16 	%p88, %rs22, 0;
	@%p88 bra 	$L__BB0_57;
	ld.global.f64 	%fd59, [%rd12];
	add.s32 	%r209, %r56, 1;
	cvt.rn.f32.u32 	%f11, %r209;
	sqrt.rn.f32 	%f12, %f11;
	cvt.f64.f32 	%fd60, %f12;
	add.f64 	%fd14, %fd59, %fd60;
	ld.global.f64 	%fd61, [%rd14+8];
	setp.geu.f64 	%p89, %fd14, %fd61;
	@%p89 bra 	$L__BB0_57;
	st.global.f64 	[%rd14+8], %fd14;
	mov.b16 	%rs23, 67;
	st.global.u8 	[%rd16+1], %rs23;
	mul.wide.s32 	%rd112, %r353, 8;
	add.s64 	%rd113, %rd4, %rd112;
	st.global.u32 	[%rd113], %r54;
	st.global.u32 	[%rd113+4], %r48;
	add.s32 	%r353, %r353, 1;
	st.global.u32 	[%rd13+8], %r349;
	st.global.u32 	[%rd13+12], %r348;
$L__BB0_57:
	setp.gt.s32 	%p90, %r348, -3;
	setp.lt.s32 	%p91, %r49, %r106;
	and.pred  	%p92, %p90, %p91;
	and.pred  	%p93, %p4, %p92;
	not.pred 	%p94, %p93;
	@%p94 bra 	$L__BB0_62;
	ld.global.u8 	%rs24, [%rd16+2];
	setp.ne.s16 	%p95, %rs24, 99;
	@%p95 bra 	$L__BB0_62;
	ld.global.u8 	%rs25, [%rd15+2];
	setp.ne.s16 	%p96, %rs25, 0;
	@%p96 bra 	$L__BB0_62;
	ld.global.f64 	%fd62, [%rd12];
	add.s32 	%r210, %r56, 4;
	cvt.rn.f32.u32 	%f13, %r210;
	sqrt.rn.f32 	%f14, %f13;
	cvt.f64.f32 	%fd63, %f14;
	add.f64 	%fd15, %fd62, %fd63;
	ld.global.f64 	%fd64, [%rd14+16];
	setp.geu.f64 	%p97, %fd15, %fd64;
	@%p97 bra 	$L__BB0_62;
	st.global.f64 	[%rd14+16], %fd15;
	mov.b16 	%rs26, 67;
	st.global.u8 	[%rd16+2], %rs26;
	mul.wide.s32 	%rd114, %r353, 8;
	add.s64 	%rd115, %rd4, %rd114;
	st.global.u32 	[%rd115], %r54;
	st.global.u32 	[%rd115+4], %r49;
	add.s32 	%r353, %r353, 1;
	st.global.u32 	[%rd13+16], %r349;
	st.global.u32 	[%rd13+20], %r348;
$L__BB0_62:
	and.pred  	%p98, %p4, %p3;
	not.pred 	%p99, %p98;
	@%p99 bra 	$L__BB0_67;
	ld.global.u8 	%rs27, [%rd16+3];
	setp.ne.s16 	%p100, %rs27, 99;
	@%p100 bra 	$L__BB0_67;
	ld.global.u8 	%rs28, [%rd15+3];
	setp.ne.s16 	%p101, %rs28, 0;
	@%p101 bra 	$L__BB0_67;
	ld.global.f64 	%fd65, [%rd12];
	add.s32 	%r211, %r56, 9;
	cvt.rn.f32.u32 	%f15, %r211;
	sqrt.rn.f32 	%f16, %f15;
	cvt.f64.f32 	%fd66, %f16;
	add.f64 	%fd16, %fd65, %fd66;
	ld.global.f64 	%fd67, [%rd14+24];
	setp.geu.f64 	%p102, %fd16, %fd67;
	@%p102 bra 	$L__BB0_67;
	st.global.f64 	[%rd14+24], %fd16;
	mov.b16 	%rs29, 67;
	st.global.u8 	[%rd16+3], %rs29;
	mul.wide.s32 	%rd116, %r353, 8;
	add.s64 	%rd117, %rd4, %rd116;
	st.global.u32 	[%rd117], %r54;
	st.global.u32 	[%rd117+4], %r50;
	add.s32 	%r353, %r353, 1;
	st.global.u32 	[%rd13+24], %r349;
	st.global.u32 	[%rd13+28], %r348;
$L__BB0_67:
	setp.gt.s32 	%p103, %r348, -5;
	setp.lt.s32 	%p104, %r51, %r106;
	and.pred  	%p105, %p103, %p104;
	and.pred  	%p106, %p4, %p105;
	not.pred 	%p107, %p106;
	@%p107 bra 	$L__BB0_72;
	ld.global.u8 	%rs30, [%rd16+4];
	setp.ne.s16 	%p108, %rs30, 99;
	@%p108 bra 	$L__BB0_72;
	ld.global.u8 	%rs31, [%rd15+4];
	setp.ne.s16 	%p109, %rs31, 0;
	@%p109 bra 	$L__BB0_72;
	ld.global.f64 	%fd68, [%rd12];
	add.s32 	%r212, %r56, 16;
	cvt.rn.f32.u32 	%f17, %r212;
	sqrt.rn.f32 	%f18, %f17;
	cvt.f64.f32 	%fd69, %f18;
	add.f64 	%fd17, %fd68, %fd69;
	ld.global.f64 	%fd70, [%rd14+32];
	setp.geu.f64 	%p110, %fd17, %fd70;
	@%p110 bra 	$L__BB0_72;
	st.global.f64 	[%rd14+32], %fd17;
	mov.b16 	%rs32, 67;
	st.global.u8 	[%rd16+4], %rs32;
	mul.wide.s32 	%rd118, %r353, 8;
	add.s64 	%rd119, %rd4, %rd118;
	st.global.u32 	[%rd119], %r54;
	st.global.u32 	[%rd119+4], %r51;
	add.s32 	%r353, %r353, 1;
	st.global.u32 	[%rd13+32], %r349;
	st.global.u32 	[%rd13+36], %r348;
$L__BB0_72:
	add.s32 	%r350, %r350, 1;
	setp.ne.s32 	%p111, %r350, 5;
	@%p111 bra 	$L__BB0_27;
$L__BB0_73:
	setp.gt.s32 	%p112, %r353, 0;
	@%p112 bra 	$L__BB0_10;
$L__BB0_74:
	setp.eq.s32 	%p113, %r3, %r1;
	setp.eq.s32 	%p114, %r4, %r2;
	mov.b32 	%r365, 0;
	and.pred  	%p115, %p113, %p114;
	@%p115 bra 	$L__BB0_77;
	mov.b32 	%r362, 0;
	mov.u32 	%r363, %r4;
	mov.u32 	%r364, %r3;
$L__BB0_76:
	ld.param.u64 	%rd245, [_Z8findPathPci8PositionS0_PdPS0_PbS2_S2__param_5];
	add.s32 	%r365, %r362, 1;
	mul.wide.u32 	%rd120, %r362, 8;
	add.s64 	%rd121, %rd1, %rd120;
	st.global.u32 	[%rd121], %r364;
	st.global.u32 	[%rd121+4], %r363;
	mad.lo.s32 	%r215, %r364, %r106, %r363;
	cvta.to.global.u64 	%rd122, %rd245;
	mul.wide.s32 	%rd123, %r215, 8;
	add.s64 	%rd124, %rd122, %rd123;
	ld.global.u32 	%r364, [%rd124];
	ld.global.u32 	%r363, [%rd124+4];
	setp.ne.s32 	%p116, %r364, %r1;
	setp.ne.s32 	%p117, %r363, %r2;
	or.pred  	%p118, %p116, %p117;
	mov.u32 	%r362, %r365;
	@%p118 bra 	$L__BB0_76;
$L__BB0_77:
	mul.wide.u32 	%rd125, %r365, 8;
	add.s64 	%rd126, %rd1, %rd125;
	st.global.u32 	[%rd126], %r1;
	st.global.u32 	[%rd126+4], %r2;
	setp.lt.u32 	%p119, %r365, 2;
	@%p119 bra 	$L__BB0_93;
	ld.global.u32 	%r217, [%rd1];
	setp.ne.s32 	%p120, %r217, %r3;
	@%p120 bra 	$L__BB0_93;
	ld.global.u32 	%r218, [%rd1+4];
	setp.ne.s32 	%p121, %r218, %r4;
	setp.lt.s32 	%p122, %r365, 1;
	or.pred  	%p123, %p121, %p122;
	@%p123 bra 	$L__BB0_93;
	and.b32  	%r85, %r365, 15;
	setp.lt.u32 	%p124, %r365, 16;
	mov.u32 	%r369, %r365;
	@%p124 bra 	$L__BB0_84;
	add.s32 	%r367, %r365, -7;
	and.b32  	%r219, %r365, 2147483632;
	neg.s32 	%r366, %r219;
$L__BB0_82:
	.pragma "nounroll";
	add.s32 	%r220, %r367, 7;
	mul.wide.u32 	%rd127, %r220, 8;
	add.s64 	%rd128, %rd1, %rd127;
	ld.global.u32 	%r221, [%rd128];
	ld.global.u32 	%r222, [%rd128+4];
	mad.lo.s32 	%r223, %r221, %r106, %r222;
	cvt.s64.s32 	%rd129, %r223;
	add.s64 	%rd130, %rd2, %rd129;
	mov.b16 	%rs33, 88;
	st.global.u8 	[%rd130], %rs33;
	add.s32 	%r224, %r367, 6;
	mul.wide.u32 	%rd131, %r224, 8;
	add.s64 	%rd132, %rd1, %rd131;
	ld.global.u32 	%r225, [%rd132];
	ld.global.u32 	%r226, [%rd132+4];
	mad.lo.s32 	%r227, %r225, %r106, %r226;
	cvt.s64.s32 	%rd133, %r227;
	add.s64 	%rd134, %rd2, %rd133;
	st.global.u8 	[%rd134], %rs33;
	add.s32 	%r228, %r367, 5;
	mul.wide.u32 	%rd135, %r228, 8;
	add.s64 	%rd136, %rd1, %rd135;
	ld.global.u32 	%r229, [%rd136];
	ld.global.u32 	%r230, [%rd136+4];
	mad.lo.s32 	%r231, %r229, %r106, %r230;
	cvt.s64.s32 	%rd137, %r231;
	add.s64 	%rd138, %rd2, %rd137;
	st.global.u8 	[%rd138], %rs33;
	add.s32 	%r232, %r367, 4;
	mul.wide.u32 	%rd139, %r232, 8;
	add.s64 	%rd140, %rd1, %rd139;
	ld.global.u32 	%r233, [%rd140];
	ld.global.u32 	%r234, [%rd140+4];
	mad.lo.s32 	%r235, %r233, %r106, %r234;
	cvt.s64.s32 	%rd141, %r235;
	add.s64 	%rd142, %rd2, %rd141;
	st.global.u8 	[%rd142], %rs33;
	add.s32 	%r236, %r367, 3;
	mul.wide.u32 	%rd143, %r236, 8;
	add.s64 	%rd144, %rd1, %rd143;
	ld.global.u32 	%r237, [%rd144];
	ld.global.u32 	%r238, [%rd144+4];
	mad.lo.s32 	%r239, %r237, %r106, %r238;
	cvt.s64.s32 	%rd145, %r239;
	add.s64 	%rd146, %rd2, %rd145;
	st.global.u8 	[%rd146], %rs33;
	add.s32 	%r240, %r367, 2;
	mul.wide.u32 	%rd147, %r240, 8;
	add.s64 	%rd148, %rd1, %rd147;
	ld.global.u32 	%r241, [%rd148];
	ld.global.u32 	%r242, [%rd148+4];
	mad.lo.s32 	%r243, %r241, %r106, %r242;
	cvt.s64.s32 	%rd149, %r243;
	add.s64 	%rd150, %rd2, %rd149;
	st.global.u8 	[%rd150], %rs33;
	add.s32 	%r244, %r367, 1;
	mul.wide.u32 	%rd151, %r244, 8;
	add.s64 	%rd152, %rd1, %rd151;
	ld.global.u32 	%r245, [%rd152];
	ld.global.u32 	%r246, [%rd152+4];
	mad.lo.s32 	%r247, %r245, %r106, %r246;
	cvt.s64.s32 	%rd153, %r247;
	add.s64 	%rd154, %rd2, %rd153;
	st.global.u8 	[%rd154], %rs33;
	add.s32 	%r248, %r367, -8;
	mul.wide.u32 	%rd155, %r367, 8;
	add.s64 	%rd156, %rd1, %rd155;
	ld.global.u32 	%r249, [%rd156];
	ld.global.u32 	%r250, [%rd156+4];
	mad.lo.s32 	%r251, %r249, %r106, %r250;
	cvt.s64.s32 	%rd157, %r251;
	add.s64 	%rd158, %rd2, %rd157;
	st.global.u8 	[%rd158], %rs33;
	add.s32 	%r252, %r367, -1;
	mul.wide.u32 	%rd159, %r252, 8;
	add.s64 	%rd160, %rd1, %rd159;
	ld.global.u32 	%r253, [%rd160];
	ld.global.u32 	%r254, [%rd160+4];
	mad.lo.s32 	%r255, %r253, %r106, %r254;
	cvt.s64.s32 	%rd161, %r255;
	add.s64 	%rd162, %rd2, %rd161;
	st.global.u8 	[%rd162], %rs33;
	add.s32 	%r256, %r367, -2;
	mul.wide.u32 	%rd163, %r256, 8;
	add.s64 	%rd164, %rd1, %rd163;
	ld.global.u32 	%r257, [%rd164];
	ld.global.u32 	%r258, [%rd164+4];
	mad.lo.s32 	%r259, %r257, %r106, %r258;
	cvt.s64.s32 	%rd165, %r259;
	add.s64 	%rd166, %rd2, %rd165;
	st.global.u8 	[%rd166], %rs33;
	add.s32 	%r260, %r367, -3;
	mul.wide.u32 	%rd167, %r260, 8;
	add.s64 	%rd168, %rd1, %rd167;
	ld.global.u32 	%r261, [%rd168];
	ld.global.u32 	%r262, [%rd168+4];
	mad.lo.s32 	%r263, %r261, %r106, %r262;
	cvt.s64.s32 	%rd169, %r263;
	add.s64 	%rd170, %rd2, %rd169;
	st.global.u8 	[%rd170], %rs33;
	add.s32 	%r264, %r367, -4;
	mul.wide.u32 	%rd171, %r264, 8;
	add.s64 	%rd172, %rd1, %rd171;
	ld.global.u32 	%r265, [%rd172];
	ld.global.u32 	%r266, [%rd172+4];
	mad.lo.s32 	%r267, %r265, %r106, %r266;
	cvt.s64.s32 	%rd173, %r267;
	add.s64 	%rd174, %rd2, %rd173;
	st.global.u8 	[%rd174], %rs33;
	add.s32 	%r268, %r367, -5;
	mul.wide.u32 	%rd175, %r268, 8;
	add.s64 	%rd176, %rd1, %rd175;
	ld.global.u32 	%r269, [%rd176];
	ld.global.u32 	%r270, [%rd176+4];
	mad.lo.s32 	%r271, %r269, %r106, %r270;
	cvt.s64.s32 	%rd177, %r271;
	add.s64 	%rd178, %rd2, %rd177;
	st.global.u8 	[%rd178], %rs33;
	add.s32 	%r272, %r367, -6;
	mul.wide.u32 	%rd179, %r272, 8;
	add.s64 	%rd180, %rd1, %rd179;
	ld.global.u32 	%r273, [%rd180];
	ld.global.u32 	%r274, [%rd180+4];
	mad.lo.s32 	%r275, %r273, %r106, %r274;
	cvt.s64.s32 	%rd181, %r275;
	add.s64 	%rd182, %rd2, %rd181;
	st.global.u8 	[%rd182], %rs33;
	add.s32 	%r276, %r367, -7;
	mul.wide.u32 	%rd183, %r276, 8;
	add.s64 	%rd184, %rd1, %rd183;
	ld.global.u32 	%r277, [%rd184];
	ld.global.u32 	%r278, [%rd184+4];
	mad.lo.s32 	%r279, %r277, %r106, %r278;
	cvt.s64.s32 	%rd185, %r279;
	add.s64 	%rd186, %rd2, %rd185;
	st.global.u8 	[%rd186], %rs33;
	mul.wide.u32 	%rd187, %r248, 8;
	add.s64 	%rd188, %rd1, %rd187;
	ld.global.u32 	%r280, [%rd188];
	ld.global.u32 	%r281, [%rd188+4];
	mad.lo.s32 	%r282, %r280, %r106, %r281;
	cvt.s64.s32 	%rd189, %r282;
	add.s64 	%rd190, %rd2, %rd189;
	st.global.u8 	[%rd190], %rs33;
	add.s32 	%r367, %r367, -16;
	add.s32 	%r366, %r366, 16;
	setp.ne.s32 	%p125, %r366, 0;
	@%p125 bra 	$L__BB0_82;
	add.s32 	%r369, %r367, 7;
$L__BB0_84:
	setp.eq.s32 	%p126, %r85, 0;
	@%p126 bra 	$L__BB0_93;
	and.b32  	%r94, %r365, 7;
	setp.lt.u32 	%p127, %r85, 8;
	@%p127 bra 	$L__BB0_87;
	mul.wide.u32 	%rd191, %r369, 8;
	add.s64 	%rd192, %rd1, %rd191;
	ld.global.u32 	%r283, [%rd192];
	ld.global.u32 	%r284, [%rd192+4];
	mad.lo.s32 	%r285, %r283, %r106, %r284;
	cvt.s64.s32 	%rd193, %r285;
	add.s64 	%rd194, %rd2, %rd193;
	mov.b16 	%rs34, 88;
	st.global.u8 	[%rd194], %rs34;
	add.s32 	%r286, %r369, -1;
	mul.wide.u32 	%rd195, %r286, 8;
	add.s64 	%rd196, %rd1, %rd195;
	ld.global.u32 	%r287, [%rd196];
	ld.global.u32 	%r288, [%rd196+4];
	mad.lo.s32 	%r289, %r287, %r106, %r288;
	cvt.s64.s32 	%rd197, %r289;
	add.s64 	%rd198, %rd2, %rd197;
	st.global.u8 	[%rd198], %rs34;
	add.s32 	%r290, %r369, -2;
	mul.wide.u32 	%rd199, %r290, 8;
	add.s64 	%rd200, %rd1, %rd199;
	ld.global.u32 	%r291, [%rd200];
	ld.global.u32 	%r292, [%rd200+4];
	mad.lo.s32 	%r293, %r291, %r106, %r292;
	cvt.s64.s32 	%rd201, %r293;
	add.s64 	%rd202, %rd2, %rd201;
	st.global.u8 	[%rd202], %rs34;
	add.s32 	%r294, %r369, -3;
	mul.wide.u32 	%rd203, %r294, 8;
	add.s64 	%rd204, %rd1, %rd203;
	ld.global.u32 	%r295, [%rd204];
	ld.global.u32 	%r296, [%rd204+4];
	mad.lo.s32 	%r297, %r295, %r106, %r296;
	cvt.s64.s32 	%rd205, %r297;
	add.s64 	%rd206, %rd2, %rd205;
	st.global.u8 	[%rd206], %rs34;
	add.s32 	%r298, %r369, -4;
	mul.wide.u32 	%rd207, %r298, 8;
	add.s64 	%rd208, %rd1, %rd207;
	ld.global.u32 	%r299, [%rd208];
	ld.global.u32 	%r300, [%rd208+4];
	mad.lo.s32 	%r301, %r299, %r106, %r300;
	cvt.s64.s32 	%rd209, %r301;
	add.s64 	%rd210, %rd2, %rd209;
	st.global.u8 	[%rd210], %rs34;
	add.s32 	%r302, %r369, -5;
	mul.wide.u32 	%rd211, %r302, 8;
	add.s64 	%rd212, %rd1, %rd211;
	ld.global.u32 	%r303, [%rd212];
	ld.global.u32 	%r304, [%rd212+4];
	mad.lo.s32 	%r305, %r303, %r106, %r304;
	cvt.s64.s32 	%rd213, %r305;
	add.s64 	%rd214, %rd2, %rd213;
	st.global.u8 	[%rd214], %rs34;
	add.s32 	%r306, %r369, -6;
	mul.wide.u32 	%rd215, %r306, 8;
	add.s64 	%rd216, %rd1, %rd215;
	ld.global.u32 	%r307, [%rd216];
	ld.global.u32 	%r308, [%rd216+4];
	mad.lo.s32 	%r309, %r307, %r106, %r308;
	cvt.s64.s32 	%rd217, %r309;
	add.s64 	%rd218, %rd2, %rd217;
	st.global.u8 	[%rd218], %rs34;
	add.s32 	%r310, %r369, -7;
	mul.wide.u32 	%rd219, %r310, 8;
	add.s64 	%rd220, %rd1, %rd219;
	ld.global.u32 	%r311, [%rd220];
	ld.global.u32 	%r312, [%rd220+4];
	mad.lo.s32 	%r313, %r311, %r106, %r312;
	cvt.s64.s32 	%rd221, %r313;
	add.s64 	%rd222, %rd2, %rd221;
	st.global.u8 	[%rd222], %rs34;
	add.s32 	%r369, %r369, -8;
$L__BB0_87:
	setp.eq.s32 	%p128, %r94, 0;
	@%p128 bra 	$L__BB0_93;
	and.b32  	%r97, %r365, 3;
	setp.lt.u32 	%p129, %r94, 4;
	@%p129 bra 	$L__BB0_90;
	mul.wide.u32 	%rd223, %r369, 8;
	add.s64 	%rd224, %rd1, %rd223;
	ld.global.u32 	%r314, [%rd224];
	ld.global.u32 	%r315, [%rd224+4];
	mad.lo.s32 	%r316, %r314, %r106, %r315;
	cvt.s64.s32 	%rd225, %r316;
	add.s64 	%rd226, %rd2, %rd225;
	mov.b16 	%rs35, 88;
	st.global.u8 	[%rd226], %rs35;
	add.s32 	%r317, %r369, -1;
	mul.wide.u32 	%rd227, %r317, 8;
	add.s64 	%rd228, %rd1, %rd227;
	ld.global.u32 	%r318, [%rd228];
	ld.global.u32 	%r319, [%rd228+4];
	mad.lo.s32 	%r320, %r318, %r106, %r319;
	cvt.s64.s32 	%rd229, %r320;
	add.s64 	%rd230, %rd2, %rd229;
	st.global.u8 	[%rd230], %rs35;
	add.s32 	%r321, %r369, -2;
	mul.wide.u32 	%rd231, %r321, 8;
	add.s64 	%rd232, %rd1, %rd231;
	ld.global.u32 	%r322, [%rd232];
	ld.global.u32 	%r323, [%rd232+4];
	mad.lo.s32 	%r324, %r322, %r106, %r323;
	cvt.s64.s32 	%rd233, %r324;
	add.s64 	%rd234, %rd2, %rd233;
	st.global.u8 	[%rd234], %rs35;
	add.s32 	%r325, %r369, -3;
	mul.wide.u32 	%rd235, %r325, 8;
	add.s64 	%rd236, %rd1, %rd235;
	ld.global.u32 	%r326, [%rd236];
	ld.global.u32 	%r327, [%rd236+4];
	mad.lo.s32 	%r328, %r326, %r106, %r327;
	cvt.s64.s32 	%rd237, %r328;
	add.s64 	%rd238, %rd2, %rd237;
	st.global.u8 	[%rd238], %rs35;
	add.s32 	%r369, %r369, -4;
$L__BB0_90:
	setp.eq.s32 	%p130, %r97, 0;
	@%p130 bra 	$L__BB0_93;
	neg.s32 	%r371, %r97;
$L__BB0_92:
	.pragma "nounroll";
	mul.wide.u32 	%rd239, %r369, 8;
	add.s64 	%rd240, %rd1, %rd239;
	ld.global.u32 	%r329, [%rd240];
	ld.global.u32 	%r330, [%rd240+4];
	mad.lo.s32 	%r331, %r329, %r106, %r330;
	cvt.s64.s32 	%rd241, %r331;
	add.s64 	%rd242, %rd2, %rd241;
	mov.b16 	%rs36, 88;
	st.global.u8 	[%rd242], %rs36;
	add.s32 	%r369, %r369, -1;
	add.s32 	%r371, %r371, 1;
	setp.ne.s32 	%p131, %r371, 0;
	@%p131 bra 	$L__BB0_92;
$L__BB0_93:
	ret;

}


// ===== COMPILED SASS (sm_100) =====

	.target	sm_100

	.elftype	@"ET_EXEC"


//--------------------- .note.nv.tkinfo           --------------------------
	.section	.note.nv.tkinfo,"",@"SHT_NOTE"
	.sectionflags	@"SHF_NOTE_NV_TKINFO"
	.tkinfo
        /*0018*/ 	.word	0x00000002
        /*0030*/ 	.string	""
        /*0030*/ 	.string	"ptxas"
        /*0030*/ 	.string	"Cuda compilation tools, release 13.0, V13.0.88"
        /*0030*/ 	.string	"Build cuda_13.0.r13.0/compiler.36424714_0"
        /*0030*/ 	.string	"-arch sm_100 -m 64 "



//--------------------- .note.nv.cuinfo           --------------------------
	.section	.note.nv.cuinfo,"",@"SHT_NOTE"
	.sectionflags	@"SHF_NOTE_NV_CUINFO"
        /*0018*/ 	.short	0x0002
        /*001a*/ 	.short	0x0064
        /*001c*/ 	.short	0x0082
	.zero		2


//--------------------- .nv.info                  --------------------------
	.section	.nv.info,"",@"SHT_CUDA_INFO"
	.align	4


	//----- nvinfo : EIATTR_REGCOUNT
	.align		4
        /*0000*/ 	.byte	0x04, 0x2f
        /*0002*/ 	.short	(.L_1 - .L_0)
	.align		4
.L_0:
        /*0004*/ 	.word	index@(_Z8findPathPci8PositionS0_PdPS0_PbS2_S2_)
        /*0008*/ 	.word	0x00000028


	//----- nvinfo : EIATTR_FRAME_SIZE
	.align		4
.L_1:
        /*000c*/ 	.byte	0x04, 0x11
        /*000e*/ 	.short	(.L_3 - .L_2)
	.align		4
.L_2:
        /*0010*/ 	.word	index@($__internal_0_$__cuda_sm20_sqrt_rn_f32_slowpath)
        /*0014*/ 	.word	0x00000000


	//----- nvinfo : EIATTR_FRAME_SIZE
	.align		4
.L_3:
        /*0018*/ 	.byte	0x04, 0x11
        /*001a*/ 	.short	(.L_5 - .L_4)
	.align		4
.L_4:
        /*001c*/ 	.word	index@(_Z8findPathPci8PositionS0_PdPS0_PbS2_S2_)
        /*0020*/ 	.word	0x00000000


	//----- nvinfo : EIATTR_MIN_STACK_SIZE
	.align		4
.L_5:
        /*0024*/ 	.byte	0x04, 0x12
        /*0026*/ 	.short	(.L_7 - .L_6)
	.align		4
.L_6:
        /*0028*/ 	.word	index@(_Z8findPathPci8PositionS0_PdPS0_PbS2_S2_)
        /*002c*/ 	.word	0x00000000
.L_7:


//--------------------- .nv.compat                --------------------------
	.section	.nv.compat,"",@"SHT_CUDA_COMPAT_INFO"
	.align	4
        /*0000*/ 	.byte	0x02, 0x09, 0x00, 0x00, 0x02, 0x02, 0x01, 0x00, 0x02, 0x05, 0x05, 0x00, 0x03, 0x07, 0x01, 0x01
        /*0010*/ 	.byte	0x02, 0x03, 0x00, 0x00, 0x02, 0x06, 0x01, 0x00, 0x04, 0x0b, 0x08, 0x00, 0x01, 0x00, 0x00, 0x00
        /*0020*/ 	.byte	0x00, 0x00, 0x00, 0x00


//--------------------- .nv.info._Z8findPathPci8PositionS0_PdPS0_PbS2_S2_ --------------------------
	.section	.nv.info._Z8findPathPci8PositionS0_PdPS0_PbS2_S2_,"",@"SHT_CUDA_INFO"
	.sectionflags	@""
	.align	4


	//----- nvinfo : EIATTR_CUDA_API_VERSION
	.align		4
        /*0000*/ 	.byte	0x04, 0x37
        /*0002*/ 	.short	(.L_9 - .L_8)
.L_8:
        /*0004*/ 	.word	0x00000082


	//----- nvinfo : EIATTR_KPARAM_INFO
	.align		4
.L_9:
        /*0008*/ 	.byte	0x04, 0x17
        /*000a*/ 	.short	(.L_11 - .L_10)
.L_10:
        /*000c*/ 	.word	0x00000000
        /*0010*/ 	.short	0x0008
        /*0012*/ 	.short	0x0040
        /*0014*/ 	.byte	0x00, 0xf5, 0x21, 0x00


	//----- nvinfo : EIATTR_KPARAM_INFO
	.align		4
.L_11:
        /*0018*/ 	.byte	0x04, 0x17
        /*001a*/ 	.short	(.L_13 - .L_12)
.L_12:
        /*001c*/ 	.word	0x00000000
        /*0020*/ 	.short	0x0007
        /*0022*/ 	.short	0x0038
        /*0024*/ 	.byte	0x00, 0xf5, 0x21, 0x00


	//----- nvinfo : EIATTR_KPARAM_INFO
	.align		4
.L_13:
        /*0028*/ 	.byte	0x04, 0x17
        /*002a*/ 	.short	(.L_15 - .L_14)
.L_14:
        /*002c*/ 	.word	0x00000000
        /*0030*/ 	.short	0x0006
        /*0032*/ 	.short	0x0030
        /*0034*/ 	.byte	0x00, 0xf5, 0x21, 0x00


	//----- nvinfo : EIATTR_KPARAM_INFO
	.align		4
.L_15:
        /*0038*/ 	.byte	0x04, 0x17
        /*003a*/ 	.short	(.L_17 - .L_16)
.L_16:
        /*003c*/ 	.word	0x00000000
        /*0040*/ 	.short	0x0005
        /*0042*/ 	.short	0x0028
        /*0044*/ 	.byte	0x00, 0xf5, 0x21, 0x00


	//----- nvinfo : EIATTR_KPARAM_INFO
	.align		4
.L_17:
        /*0048*/ 	.byte	0x04, 0x17
        /*004a*/ 	.short	(.L_19 - .L_18)
.L_18:
        /*004c*/ 	.word	0x00000000
        /*0050*/ 	.short	0x0004
        /*0052*/ 	.short	0x0020
        /*0054*/ 	.byte	0x00, 0xf5, 0x21, 0x00


	//----- nvinfo : EIATTR_KPARAM_INFO
	.align		4
.L_19:
        /*0058*/ 	.byte	0x04, 0x17
        /*005a*/ 	.short	(.L_21 - .L_20)
.L_20:
        /*005c*/ 	.word	0x00000000
        /*0060*/ 	.short	0x0003
        /*0062*/ 	.short	0x0014
        /*0064*/ 	.byte	0x00, 0xf0, 0x21, 0x00


	//----- nvinfo : EIATTR_KPARAM_INFO
	.align		4
.L_21:
        /*0068*/ 	.byte	0x04, 0x17
        /*006a*/ 	.short	(.L_23 - .L_22)
.L_22:
        /*006c*/ 	.word	0x00000000
        /*0070*/ 	.short	0x0002
        /*0072*/ 	.short	0x000c
        /*0074*/ 	.byte	0x00, 0xf0, 0x21, 0x00


	//----- nvinfo : EIATTR_KPARAM_INFO
	.align		4
.L_23:
        /*0078*/ 	.byte	0x04, 0x17
        /*007a*/ 	.short	(.L_25 - .L_24)
.L_24:
        /*007c*/ 	.word	0x00000000
        /*0080*/ 	.short	0x0001
        /*0082*/ 	.short	0x0008
        /*0084*/ 	.byte	0x00, 0xf0, 0x11, 0x00


	//----- nvinfo : EIATTR_KPARAM_INFO
	.align		4
.L_25:
        /*0088*/ 	.byte	0x04, 0x17
        /*008a*/ 	.short	(.L_27 - .L_26)
.L_26:
        /*008c*/ 	.word	0x00000000
        /*0090*/ 	.short	0x0000
        /*0092*/ 	.short	0x0000
        /*0094*/ 	.byte	0x00, 0xf5, 0x21, 0x00


	//----- nvinfo : EIATTR_SPARSE_MMA_MASK
	.align		4
.L_27:
        /*0098*/ 	.byte	0x03, 0x50
        /*009a*/ 	.short	0x0000


	//----- nvinfo : EIATTR_MAXREG_COUNT
	.align		4
        /*009c*/ 	.byte	0x03, 0x1b
        /*009e*/ 	.short	0x00ff


	//----- nvinfo : EIATTR_MERCURY_ISA_VERSION
	.align		4
        /*00a0*/ 	.byte	0x03, 0x5f
        /*00a2*/ 	.short	0x0101


	//----- nvinfo : EIATTR_VRC_CTA_INIT_COUNT
	.align		4
        /*00a4*/ 	.byte	0x02, 0x4a
	.zero		1
	.zero		1


	//----- nvinfo : EIATTR_EXIT_INSTR_OFFSETS
	.align		4
        /*00a8*/ 	.byte	0x04, 0x1c
        /*00aa*/ 	.short	(.L_29 - .L_28)


	//   ....[0]....
.L_28:
        /*00ac*/ 	.word	0x000000c0


	//   ....[1]....
        /*00b0*/ 	.word	0x00002dd0


	//   ....[2]....
        /*00b4*/ 	.word	0x00002e10


	//   ....[3]....
        /*00b8*/ 	.word	0x00002e50


	//   ....[4]....
        /*00bc*/ 	.word	0x00003760


	//   ....[5]....
        /*00c0*/ 	.word	0x00003bf0


	//   ....[6]....
        /*00c4*/ 	.word	0x00003e70


	//   ....[7]....
        /*00c8*/ 	.word	0x00003f80


	//----- nvinfo : EIATTR_CRS_STACK_SIZE
	.align		4
.L_29:
        /*00cc*/ 	.byte	0x04, 0x1e
        /*00ce*/ 	.short	(.L_31 - .L_30)
.L_30:
        /*00d0*/ 	.word	0x00000000


	//----- nvinfo : EIATTR_CBANK_PARAM_SIZE
	.align		4
.L_31:
        /*00d4*/ 	.byte	0x03, 0x19
        /*00d6*/ 	.short	0x0048


	//----- nvinfo : EIATTR_PARAM_CBANK
	.align		4
        /*00d8*/ 	.byte	0x04, 0x0a
        /*00da*/ 	.short	(.L_33 - .L_32)
	.align		4
.L_32:
        /*00dc*/ 	.word	index@(.nv.constant0._Z8findPathPci8PositionS0_PdPS0_PbS2_S2_)
        /*00e0*/ 	.short	0x0380
        /*00e2*/ 	.short	0x0048


	//----- nvinfo : EIATTR_SW_WAR
	.align		4
.L_33:
        /*00e4*/ 	.byte	0x04, 0x36
        /*00e6*/ 	.short	(.L_35 - .L_34)
.L_34:
        /*00e8*/ 	.word	0x00000008
.L_35:


//--------------------- .nv.callgraph             --------------------------
	.section	.nv.callgraph,"",@"SHT_CUDA_CALLGRAPH"
	.align	4
	.sectionentsize	8
	.align		4
        /*0000*/ 	.word	0x00000000
	.align		4
        /*0004*/ 	.word	0xffffffff
	.align		4
        /*0008*/ 	.word	0x00000000
	.align		4
        /*000c*/ 	.word	0xfffffffe
	.align		4
        /*0010*/ 	.word	0x00000000
	.align		4
        /*0014*/ 	.word	0xfffffffd
	.align		4
        /*0018*/ 	.word	0x00000000
	.align		4
        /*001c*/ 	.word	0xfffffffc


//--------------------- .text._Z8findPathPci8PositionS0_PdPS0_PbS2_S2_ --------------------------
	.section	.text._Z8findPathPci8PositionS0_PdPS0_PbS2_S2_,"ax",@progbits
	.align	128
        .global         _Z8findPathPci8PositionS0_PdPS0_PbS2_S2_
        .type           _Z8findPathPci8PositionS0_PdPS0_PbS2_S2_,@function
        .size           _Z8findPathPci8PositionS0_PdPS0_PbS2_S2_,(.L_x_50 - _Z8findPathPci8PositionS0_PdPS0_PbS2_S2_)
        .other          _Z8findPathPci8PositionS0_PdPS0_PbS2_S2_,@"STO_CUDA_ENTRY STV_DEFAULT"
_Z8findPathPci8PositionS0_PdPS0_PbS2_S2_:
.text._Z8findPathPci8PositionS0_PdPS0_PbS2_S2_:
[----:B------:R-:W-:Y:S01]  /*0000*/  LDC R1, c[0x0][0x37c] ;  /* 0x0000df00ff017b82 */ /* 0x000fe20000000800 */
[----:B------:R-:W0:Y:S07]  /*0010*/  S2R R3, SR_TID.X ;  /* 0x0000000000037919 */ /* 0x000e2e0000002100 */
[----:B------:R-:W0:Y:S01]  /*0020*/  S2UR UR4, SR_CTAID.X ;  /* 0x00000000000479c3 */ /* 0x000e220000002500 */
[----:B------:R-:W1:Y:S01]  /*0030*/  LDCU UR7, c[0x0][0x388] ;  /* 0x00007100ff0777ac */ /* 0x000e620008000800 */
[----:B------:R-:W2:Y:S06]  /*0040*/  S2R R5, SR_TID.Y ;  /* 0x0000000000057919 */ /* 0x000eac0000002200 */
[----:B------:R-:W0:Y:S08]  /*0050*/  LDC R0, c[0x0][0x360] ;  /* 0x0000d800ff007b82 */ /* 0x000e300000000800 */
[----:B------:R-:W2:Y:S08]  /*0060*/  S2UR UR5, SR_CTAID.Y ;  /* 0x00000000000579c3 */ /* 0x000eb00000002600 */
[----:B------:R-:W2:Y:S01]  /*0070*/  LDC R2, c[0x0][0x364] ;  /* 0x0000d900ff027b82 */ /* 0x000ea20000000800 */
[----:B0-----:R-:W-:-:S02]  /*0080*/  IMAD R0, R0, UR4, R3 ;  /* 0x0000000400007c24 */ /* 0x001fc4000f8e0203 */
[----:B--2---:R-:W-:-:S05]  /*0090*/  IMAD R3, R2, UR5, R5 ;  /* 0x0000000502037c24 */ /* 0x004fca000f8e0205 */
[----:B------:R-:W-:-:S04]  /*00a0*/  VIMNMX R0, PT, PT, R0, R3, !PT ;  /* 0x0000000300007248 */ /* 0x000fc80007fe0100 */
[----:B-1----:R-:W-:-:S13]  /*00b0*/  ISETP.GE.AND P0, PT, R0, UR7, PT ;  /* 0x0000000700007c0c */ /* 0x002fda000bf06270 */
[----:B------:R-:W-:Y:S05]  /*00c0*/  @P0 EXIT ;  /* 0x000000000000094d */ /* 0x000fea0003800000 */
[----:B------:R-:W-:Y:S01]  /*00d0*/  UIMAD UR4, UR7, UR7, URZ ;  /* 0x00000007070472a4 */ /* 0x000fe2000f8e02ff */
[----:B------:R-:W-:Y:S01]  /*00e0*/  IMAD.MOV.U32 R11, RZ, RZ, RZ ;  /* 0x000000ffff0b7224 */ /* 0x000fe200078e00ff */
[----:B------:R-:W0:Y:S02]  /*00f0*/  LDCU.64 UR8, c[0x0][0x358] ;  /* 0x00006b00ff0877ac */ /* 0x000e240008000a00 */
[----:B------:R-:W-:Y:S02]  /*0100*/  UISETP.GE.U32.AND UP0, UPT, UR4, 0x8, UPT ;  /* 0x000000080400788c */ /* 0x000fe4000bf06070 */
[----:B------:R-:W-:-:S04]  /*0110*/  UISETP.LT.U32.AND UP1, UPT, UR4, 0x1, UPT ;  /* 0x000000010400788c */ /* 0x000fc8000bf21070 */
[----:B------:R-:W-:-:S04]  /*0120*/  USEL UR4, UR4, 0x1, !UP1 ;  /* 0x0000000104047887 */ /* 0x000fc8000c800000 */
[----:B------:R-:W-:Y:S01]  /*0130*/  ULOP3.LUT UR5, UR4, 0x5, URZ, 0xc0, !UPT ;  /* 0x0000000504057892 */ /* 0x000fe2000f8ec0ff */
[----:B------:R-:W-:Y:S11]  /*0140*/  BRA.U !UP0, `(.L_x_0) ;  /* 0x0000000108747547 */ /* 0x000ff6000b800000 */
[----:B------:R-:W1:Y:S01]  /*0150*/  LDC.64 R6, c[0x0][0x3a0] ;  /* 0x0000e800ff067b82 */ /* 0x000e620000000a00 */
[----:B------:R-:W-:Y:S01]  /*0160*/  ULOP3.LUT UR6, UR4, 0xfffffff8, URZ, 0xc0, !UPT ;  /* 0xfffffff804067892 */ /* 0x000fe2000f8ec0ff */
[----:B------:R-:W-:Y:S01]  /*0170*/  IMAD.MOV.U32 R0, RZ, RZ, RZ ;  /* 0x000000ffff007224 */ /* 0x000fe200078e00ff */
[----:B------:R-:W2:Y:S04]  /*0180*/  LDCU.64 UR10, c[0x0][0x3b0] ;  /* 0x00007600ff0a77ac */ /* 0x000ea80008000a00 */
[----:B------:R-:W-:-:S07]  /*0190*/  IMAD.U32 R11, RZ, RZ, UR6 ;  /* 0x00000006ff0b7e24 */ /* 0x000fce000f8e00ff */
.L_x_1:
[C---:B--23--:R-:W-:Y:S01]  /*01a0*/  IADD3 R4, P0, PT, R0.reuse, UR10, RZ ;  /* 0x0000000a00047c10 */ /* 0x04cfe2000ff1e0ff */
[----:B-1----:R-:W-:Y:S01]  /*01b0*/  IMAD.WIDE.U32 R2, R0, 0x8, R6 ;  /* 0x0000000800027825 */ /* 0x002fe200078e0006 */
[----:B------:R-:W-:-:S03]  /*01c0*/  MOV R9, 0x7ff00000 ;  /* 0x7ff0000000097802 */ /* 0x000fc60000000f00 */
[----:B------:R-:W-:Y:S02]  /*01d0*/  IMAD.MOV.U32 R8, RZ, RZ, 0x0 ;  /* 0x00000000ff087424 */ /* 0x000fe400078e00ff */
[----:B------:R-:W-:Y:S02]  /*01e0*/  IMAD.X R5, RZ, RZ, UR11, P0 ;  /* 0x0000000bff057e24 */ /* 0x000fe400080e06ff */
[----:B------:R-:W-:Y:S01]  /*01f0*/  VIADD R0, R0, 0x8 ;  /* 0x0000000800007836 */ /* 0x000fe20000000000 */
[----:B0-----:R3:W-:Y:S04]  /*0200*/  STG.E.64 desc[UR8][R2.64], R8 ;  /* 0x0000000802007986 */ /* 0x0017e8000c101b08 */
[----:B------:R3:W-:Y:S01]  /*0210*/  STG.E.U8 desc[UR8][R4.64], RZ ;  /* 0x000000ff04007986 */ /* 0x0007e2000c101108 */
[----:B------:R-:W-:-:S03]  /*0220*/  ISETP.NE.AND P0, PT, R0, R11, PT ;  /* 0x0000000b0000720c */ /* 0x000fc60003f05270 */
[----:B------:R3:W-:Y:S04]  /*0230*/  STG.E.64 desc[UR8][R2.64+0x8], R8 ;  /* 0x0000080802007986 */ /* 0x0007e8000c101b08 */
[----:B------:R3:W-:Y:S04]  /*0240*/  STG.E.U8 desc[UR8][R4.64+0x1], RZ ;  /* 0x000001ff04007986 */ /* 0x0007e8000c101108 */
        /* <DEDUP_REMOVED lines=11> */
[----:B------:R3:W-:Y:S01]  /*0300*/  STG.E.U8 desc[UR8][R4.64+0x7], RZ ;  /* 0x000007ff04007986 */ /* 0x0007e2000c101108 */
[----:B------:R-:W-:Y:S05]  /*0310*/  @P0 BRA `(.L_x_1) ;  /* 0xfffffffc00a00947 */ /* 0x000fea000383ffff */
.L_x_0:
[----:B------:R-:W-:-:S09]  /*0320*/  UISETP.NE.AND UP0, UPT, UR5, URZ, UPT ;  /* 0x000000ff0500728c */ /* 0x000fd2000bf05270 */
[----:B------:R-:W-:Y:S05]  /*0330*/  BRA.U !UP0, `(.L_x_2) ;  /* 0x0000000108787547 */ /* 0x000fea000b800000 */
[----:B------:R-:W-:Y:S02]  /*0340*/  UISETP.GE.U32.AND UP0, UPT, UR5, 0x4, UPT ;  /* 0x000000040500788c */ /* 0x000fe4000bf06070 */
[----:B------:R-:W-:-:S04]  /*0350*/  ULOP3.LUT UR4, UR4, 0x1, URZ, 0xc0, !UPT ;  /* 0x0000000104047892 */ /* 0x000fc8000f8ec0ff */
[----:B------:R-:W-:-:S03]  /*0360*/  UISETP.NE.U32.AND UP1, UPT, UR4, 0x1, UPT ;  /* 0x000000010400788c */ /* 0x000fc6000bf25070 */
[----:B------:R-:W-:Y:S08]  /*0370*/  BRA.U !UP0, `(.L_x_3) ;  /* 0x0000000108407547 */ /* 0x000ff0000b800000 */
[----:B---3--:R-:W1:Y:S01]  /*0380*/  LDC.64 R2, c[0x0][0x3a0] ;  /* 0x0000e800ff027b82 */ /* 0x008e620000000a00 */
[----:B------:R-:W2:Y:S01]  /*0390*/  LDCU.64 UR4, c[0x0][0x3b0] ;  /* 0x00007600ff0477ac */ /* 0x000ea20008000a00 */
[----:B------:R-:W-:Y:S02]  /*03a0*/  IMAD.MOV.U32 R6, RZ, RZ, 0x0 ;  /* 0x00000000ff067424 */ /* 0x000fe400078e00ff */
[----:B------:R-:W-:Y:S01]  /*03b0*/  IMAD.MOV.U32 R7, RZ, RZ, 0x7ff00000 ;  /* 0x7ff00000ff077424 */ /* 0x000fe200078e00ff */
[----:B--2---:R-:W-:-:S04]  /*03c0*/  IADD3 R4, P0, PT, R11, UR4, RZ ;  /* 0x000000040b047c10 */ /* 0x004fc8000ff1e0ff */
[----:B------:R-:W-:Y:S01]  /*03d0*/  IADD3.X R5, PT, PT, RZ, UR5, RZ, P0, !PT ;  /* 0x00000005ff057c10 */ /* 0x000fe200087fe4ff */
[----:B-1----:R-:W-:-:S04]  /*03e0*/  IMAD.WIDE.U32 R2, R11, 0x8, R2 ;  /* 0x000000080b027825 */ /* 0x002fc800078e0002 */
[----:B------:R-:W-:Y:S01]  /*03f0*/  VIADD R11, R11, 0x4 ;  /* 0x000000040b0b7836 */ /* 0x000fe20000000000 */
[----:B0-----:R1:W-:Y:S04]  /*0400*/  STG.E.64 desc[UR8][R2.64], R6 ;  /* 0x0000000602007986 */ /* 0x0013e8000c101b08 */
[----:B------:R1:W-:Y:S04]  /*0410*/  STG.E.U8 desc[UR8][R4.64], RZ ;  /* 0x000000ff04007986 */ /* 0x0003e8000c101108 */
[----:B------:R1:W-:Y:S04]  /*0420*/  STG.E.64 desc[UR8][R2.64+0x8], R6 ;  /* 0x0000080602007986 */ /* 0x0003e8000c101b08 */
[----:B------:R1:W-:Y:S04]  /*0430*/  STG.E.U8 desc[UR8][R4.64+0x1], RZ ;  /* 0x000001ff04007986 */ /* 0x0003e8000c101108 */
[----:B------:R1:W-:Y:S04]  /*0440*/  STG.E.64 desc[UR8][R2.64+0x10], R6 ;  /* 0x0000100602007986 */ /* 0x0003e8000c101b08 */
[----:B------:R1:W-:Y:S04]  /*0450*/  STG.E.U8 desc[UR8][R4.64+0x2], RZ ;  /* 0x000002ff04007986 */ /* 0x0003e8000c101108 */
[----:B------:R1:W-:Y:S04]  /*0460*/  STG.E.64 desc[UR8][R2.64+0x18], R6 ;  /* 0x0000180602007986 */ /* 0x0003e8000c101b08 */
[----:B------:R1:W-:Y:S02]  /*0470*/  STG.E.U8 desc[UR8][R4.64+0x3], RZ ;  /* 0x000003ff04007986 */ /* 0x0003e4000c101108 */
.L_x_3:
[----:B------:R-:W-:Y:S05]  /*0480*/  BRA.U UP1, `(.L_x_2) ;  /* 0x0000000101247547 */ /* 0x000fea000b800000 */
[----:B-1-3--:R-:W1:Y:S01]  /*0490*/  LDC.64 R2, c[0x0][0x3a0] ;  /* 0x0000e800ff027b82 */ /* 0x00ae620000000a00 */
[----:B------:R-:W2:Y:S01]  /*04a0*/  LDCU.64 UR4, c[0x0][0x3b0] ;  /* 0x00007600ff0477ac */ /* 0x000ea20008000a00 */
[----:B------:R-:W-:Y:S02]  /*04b0*/  IMAD.MOV.U32 R4, RZ, RZ, 0x0 ;  /* 0x00000000ff047424 */ /* 0x000fe400078e00ff */
[----:B------:R-:W-:Y:S01]  /*04c0*/  IMAD.MOV.U32 R5, RZ, RZ, 0x7ff00000 ;  /* 0x7ff00000ff057424 */ /* 0x000fe200078e00ff */
[C---:B--2---:R-:W-:Y:S01]  /*04d0*/  IADD3 R6, P0, PT, R11.reuse, UR4, RZ ;  /* 0x000000040b067c10 */ /* 0x044fe2000ff1e0ff */
[----:B-1----:R-:W-:-:S04]  /*04e0*/  IMAD.WIDE.U32 R2, R11, 0x8, R2 ;  /* 0x000000080b027825 */ /* 0x002fc800078e0002 */
[----:B------:R-:W-:Y:S01]  /*04f0*/  IMAD.X R7, RZ, RZ, UR5, P0 ;  /* 0x00000005ff077e24 */ /* 0x000fe200080e06ff */
[----:B0-----:R2:W-:Y:S04]  /*0500*/  STG.E.64 desc[UR8][R2.64], R4 ;  /* 0x0000000402007986 */ /* 0x0015e8000c101b08 */
[----:B------:R2:W-:Y:S03]  /*0510*/  STG.E.U8 desc[UR8][R6.64], RZ ;  /* 0x000000ff06007986 */ /* 0x0005e6000c101108 */
.L_x_2:
[----:B---3--:R-:W3:Y:S01]  /*0520*/  LDC R9, c[0x0][0x38c] ;  /* 0x0000e300ff097b82 */ /* 0x008ee20000000800 */
[----:B------:R-:W-:-:S07]  /*0530*/  HFMA2 R0, -RZ, RZ, 0, 5.9604644775390625e-08 ;  /* 0x00000001ff007431 */ /* 0x000fce00000001ff */
[----:B-12---:R-:W3:Y:S08]  /*0540*/  LDC R6, c[0x0][0x390] ;  /* 0x0000e400ff067b82 */ /* 0x006ef00000000800 */
[----:B------:R-:W1:Y:S08]  /*0550*/  LDC.64 R2, c[0x0][0x3a0] ;  /* 0x0000e800ff027b82 */ /* 0x000e700000000a00 */
[----:B------:R-:W2:Y:S01]  /*0560*/  LDC.64 R4, c[0x0][0x3c0] ;  /* 0x0000f000ff047b82 */ /* 0x000ea20000000a00 */
[----:B---3--:R-:W-:-:S04]  /*0570*/  IMAD R7, R9, UR7, R6 ;  /* 0x0000000709077c24 */ /* 0x008fc8000f8e0206 */
[----:B-1----:R-:W-:-:S05]  /*0580*/  IMAD.WIDE R2, R7, 0x8, R2 ;  /* 0x0000000807027825 */ /* 0x002fca00078e0202 */
[----:B0-----:R0:W-:Y:S04]  /*0590*/  STG.E.64 desc[UR8][R2.64], RZ ;  /* 0x000000ff02007986 */ /* 0x0011e8000c101b08 */
[----:B--2---:R0:W-:Y:S04]  /*05a0*/  STG.E desc[UR8][R4.64], R9 ;  /* 0x0000000904007986 */ /* 0x0041e8000c101908 */
[----:B------:R0:W-:Y:S02]  /*05b0*/  STG.E desc[UR8][R4.64+0x4], R6 ;  /* 0x0000040604007986 */ /* 0x0001e4000c101908 */
.L_x_40:
[----:B0-----:R-:W0:Y:S02]  /*05c0*/  LDC.64 R4, c[0x0][0x3c0] ;  /* 0x0000f000ff047b82 */ /* 0x001e240000000a00 */
[----:B0-----:R0:W5:Y:S04]  /*05d0*/  LDG.E R2, desc[UR8][R4.64] ;  /* 0x0000000804027981 */ /* 0x001168000c1e1900 */
[----:B------:R0:W5:Y:S01]  /*05e0*/  LDG.E R3, desc[UR8][R4.64+0x4] ;  /* 0x0000040804037981 */ /* 0x000162000c1e1900 */
[----:B------:R-:W-:Y:S02]  /*05f0*/  ISETP.GE.U32.AND P0, PT, R0, 0x2, PT ;  /* 0x000000020000780c */ /* 0x000fe40003f06070 */
[----:B------:R-:W-:-:S11]  /*0600*/  CS2R R20, SRZ ;  /* 0x0000000000147805 */ /* 0x000fd6000001ff00 */
[----:B0-----:R-:W-:Y:S05]  /*0610*/  @!P0 BRA `(.L_x_4) ;  /* 0x0000000800e08947 */ /* 0x001fea0003800000 */
[----:B------:R-:W0:Y:S01]  /*0620*/  LDC.64 R4, c[0x0][0x3a0] ;  /* 0x0000e800ff047b82 */ /* 0x000e220000000a00 */
[----:B------:R-:W1:Y:S02]  /*0630*/  LDCU UR6, c[0x0][0x388] ;  /* 0x00007100ff0677ac */ /* 0x000e640008000800 */
[----:B-1---5:R-:W-:-:S04]  /*0640*/  IMAD R3, R2, UR6, R3 ;  /* 0x0000000602037c24 */ /* 0x022fc8000f8e0203 */
[----:B0-----:R-:W-:-:S06]  /*0650*/  IMAD.WIDE R2, R3, 0x8, R4 ;  /* 0x0000000803027825 */ /* 0x001fcc00078e0204 */
[----:B------:R-:W5:Y:S01]  /*0660*/  LDG.E.64 R2, desc[UR8][R2.64] ;  /* 0x0000000802027981 */ /* 0x000f62000c1e1b00 */
[C---:B------:R-:W-:Y:S01]  /*0670*/  VIADD R6, R0.reuse, 0xfffffffe ;  /* 0xfffffffe00067836 */ /* 0x040fe20000000000 */
[----:B------:R-:W-:Y:S01]  /*0680*/  MOV R25, 0x1 ;  /* 0x0000000100197802 */ /* 0x000fe20000000f00 */
[----:B------:R-:W-:Y:S02]  /*0690*/  VIADD R22, R0, 0xffffffff ;  /* 0xffffffff00167836 */ /* 0x000fe40000000000 */
[----:B------:R-:W-:Y:S01]  /*06a0*/  IMAD.MOV.U32 R20, RZ, RZ, RZ ;  /* 0x000000ffff147224 */ /* 0x000fe200078e00ff */
[----:B------:R-:W-:Y:S02]  /*06b0*/  ISETP.GE.U32.AND P0, PT, R6, 0x7, PT ;  /* 0x000000070600780c */ /* 0x000fe40003f06070 */
[----:B------:R-:W-:-:S11]  /*06c0*/  LOP3.LUT R23, R22, 0x7, RZ, 0xc0, !PT ;  /* 0x0000000716177812 */ /* 0x000fd600078ec0ff */
[----:B------:R-:W-:Y:S05]  /*06d0*/  @!P0 BRA `(.L_x_5) ;  /* 0x0000000400588947 */ /* 0x000fea0003800000 */
[----:B------:R-:W0:Y:S01]  /*06e0*/  LDCU.64 UR4, c[0x0][0x3c0] ;  /* 0x00007800ff0477ac */ /* 0x000e220008000a00 */
[----:B------:R-:W-:Y:S01]  /*06f0*/  LOP3.LUT R24, R22, 0xfffffff8, RZ, 0xc0, !PT ;  /* 0xfffffff816187812 */ /* 0x000fe200078ec0ff */
[----:B------:R-:W-:Y:S02]  /*0700*/  IMAD.MOV.U32 R25, RZ, RZ, RZ ;  /* 0x000000ffff197224 */ /* 0x000fe400078e00ff */
[----:B------:R-:W-:Y:S01]  /*0710*/  IMAD.MOV.U32 R20, RZ, RZ, RZ ;  /* 0x000000ffff147224 */ /* 0x000fe200078e00ff */
[----:B0-----:R-:W-:-:S04]  /*0720*/  UIADD3 UR4, UP0, UPT, UR4, 0x24, URZ ;  /* 0x0000002404047890 */ /* 0x001fc8000ff1e0ff */
[----:B------:R-:W-:Y:S02]  /*0730*/  UIADD3.X UR5, UPT, UPT, URZ, UR5, URZ, UP0, !UPT ;  /* 0x00000005ff057290 */ /* 0x000fe400087fe4ff */
[----:B------:R-:W-:-:S04]  /*0740*/  IMAD.U32 R6, RZ, RZ, UR4 ;  /* 0x00000004ff067e24 */ /* 0x000fc8000f8e00ff */
[----:B------:R-:W-:-:S07]  /*0750*/  MOV R7, UR5 ;  /* 0x0000000500077c02 */ /* 0x000fce0008000f00 */
.L_x_6:
[----:B------:R-:W2:Y:S04]  /*0760*/  LDG.E R8, desc[UR8][R6.64+-0x1c] ;  /* 0xffffe40806087981 */ /* 0x000ea8000c1e1900 */
[----:B------:R-:W2:Y:S04]  /*0770*/  LDG.E R9, desc[UR8][R6.64+-0x18] ;  /* 0xffffe80806097981 */ /* 0x000ea8000c1e1900 */
[----:B------:R-:W3:Y:S04]  /*0780*/  LDG.E R10, desc[UR8][R6.64+-0x14] ;  /* 0xffffec08060a7981 */ /* 0x000ee8000c1e1900 */
[----:B------:R-:W3:Y:S04]  /*0790*/  LDG.E R11, desc[UR8][R6.64+-0x10] ;  /* 0xfffff008060b7981 */ /* 0x000ee8000c1e1900 */
[----:B------:R-:W4:Y:S04]  /*07a0*/  LDG.E R13, desc[UR8][R6.64+-0xc] ;  /* 0xfffff408060d7981 */ /* 0x000f28000c1e1900 */
        /* <DEDUP_REMOVED lines=10> */
[----:B------:R-:W4:Y:S01]  /*0850*/  LDG.E R26, desc[UR8][R6.64+0x20] ;  /* 0x00002008061a7981 */ /* 0x000f22000c1e1900 */
[----:B--2---:R-:W-:-:S04]  /*0860*/  IMAD R9, R8, UR6, R9 ;  /* 0x0000000608097c24 */ /* 0x004fc8000f8e0209 */
[----:B------:R-:W-:-:S04]  /*0870*/  IMAD.WIDE R8, R9, 0x8, R4 ;  /* 0x0000000809087825 */ /* 0x000fc800078e0204 */
[----:B---3--:R-:W-:Y:S02]  /*0880*/  IMAD R11, R10, UR6, R11 ;  /* 0x000000060a0b7c24 */ /* 0x008fe4000f8e020b */
[----:B------:R-:W2:Y:S02]  /*0890*/  LDG.E.64 R8, desc[UR8][R8.64] ;  /* 0x0000000808087981 */ /* 0x000ea4000c1e1b00 */
[----:B------:R-:W-:-:S04]  /*08a0*/  IMAD.WIDE R10, R11, 0x8, R4 ;  /* 0x000000080b0a7825 */ /* 0x000fc800078e0204 */
[----:B----4-:R-:W-:Y:S02]  /*08b0*/  IMAD R13, R13, UR6, R12 ;  /* 0x000000060d0d7c24 */ /* 0x010fe4000f8e020c */
[----:B------:R-:W3:Y:S02]  /*08c0*/  LDG.E.64 R10, desc[UR8][R10.64] ;  /* 0x000000080a0a7981 */ /* 0x000ee4000c1e1b00 */
[----:B------:R-:W-:-:S04]  /*08d0*/  IMAD.WIDE R12, R13, 0x8, R4 ;  /* 0x000000080d0c7825 */ /* 0x000fc800078e0204 */
[----:B------:R-:W-:Y:S02]  /*08e0*/  IMAD R15, R14, UR6, R15 ;  /* 0x000000060e0f7c24 */ /* 0x000fe4000f8e020f */
[----:B------:R-:W4:Y:S02]  /*08f0*/  LDG.E.64 R12, desc[UR8][R12.64] ;  /* 0x000000080c0c7981 */ /* 0x000f24000c1e1b00 */
        /* <DEDUP_REMOVED lines=9> */
[----:B------:R-:W-:-:S06]  /*0990*/  IMAD.WIDE R28, R21, 0x8, R4 ;  /* 0x00000008151c7825 */ /* 0x000fcc00078e0204 */
[----:B------:R-:W4:Y:S01]  /*09a0*/  LDG.E.64 R28, desc[UR8][R28.64] ;  /* 0x000000081c1c7981 */ /* 0x000f22000c1e1b00 */
[----:B------:R-:W-:-:S04]  /*09b0*/  IMAD R27, R27, UR6, R26 ;  /* 0x000000061b1b7c24 */ /* 0x000fc8000f8e021a */
[----:B------:R-:W-:-:S06]  /*09c0*/  IMAD.WIDE R26, R27, 0x8, R4 ;  /* 0x000000081b1a7825 */ /* 0x000fcc00078e0204 */
[----:B------:R-:W4:Y:S01]  /*09d0*/  LDG.E.64 R26, desc[UR8][R26.64] ;  /* 0x000000081a1a7981 */ /* 0x000f22000c1e1b00 */
[----:B--2--5:R-:W-:-:S06]  /*09e0*/  DSETP.GEU.AND P0, PT, R8, R2, PT ;  /* 0x000000020800722a */ /* 0x024fcc0003f0e000 */
[----:B------:R-:W-:Y:S02]  /*09f0*/  FSEL R2, R8, R2, !P0 ;  /* 0x0000000208027208 */ /* 0x000fe40004000000 */
[----:B------:R-:W-:-:S06]  /*0a00*/  FSEL R3, R9, R3, !P0 ;  /* 0x0000000309037208 */ /* 0x000fcc0004000000 */
[----:B---3--:R-:W-:Y:S01]  /*0a10*/  DSETP.GEU.AND P1, PT, R10, R2, PT ;  /* 0x000000020a00722a */ /* 0x008fe20003f2e000 */
[----:B------:R-:W-:-:S05]  /*0a20*/  @!P0 VIADD R20, R25, 0x1 ;  /* 0x0000000119148836 */ /* 0x000fca0000000000 */
[----:B------:R-:W-:Y:S02]  /*0a30*/  FSEL R2, R10, R2, !P1 ;  /* 0x000000020a027208 */ /* 0x000fe40004800000 */
[----:B------:R-:W-:-:S06]  /*0a40*/  FSEL R3, R11, R3, !P1 ;  /* 0x000000030b037208 */ /* 0x000fcc0004800000 */
[----:B----4-:R-:W-:Y:S01]  /*0a50*/  DSETP.GEU.AND P2, PT, R12, R2, PT ;  /* 0x000000020c00722a */ /* 0x010fe20003f4e000 */
[----:B------:R-:W-:-:S05]  /*0a60*/  @!P1 VIADD R20, R25, 0x2 ;  /* 0x0000000219149836 */ /* 0x000fca0000000000 */
[----:B------:R-:W-:Y:S02]  /*0a70*/  FSEL R2, R12, R2, !P2 ;  /* 0x000000020c027208 */ /* 0x000fe40005000000 */
[----:B------:R-:W-:-:S06]  /*0a80*/  FSEL R3, R13, R3, !P2 ;  /* 0x000000030d037208 */ /* 0x000fcc0005000000 */
[----:B------:R-:W-:Y:S01]  /*0a90*/  DSETP.GEU.AND P3, PT, R14, R2, PT ;  /* 0x000000020e00722a */ /* 0x000fe20003f6e000 */
[----:B------:R-:W-:Y:S01]  /*0aa0*/  @!P2 VIADD R20, R25, 0x3 ;  /* 0x000000031914a836 */ /* 0x000fe20000000000 */
[----:B------:R-:W-:-:S04]  /*0ab0*/  IADD3 R6, P2, PT, R6, 0x40, RZ ;  /* 0x0000004006067810 */ /* 0x000fc80007f5e0ff */
[----:B------:R-:W-:Y:S01]  /*0ac0*/  FSEL R2, R14, R2, !P3 ;  /* 0x000000020e027208 */ /* 0x000fe20005800000 */
[----:B------:R-:W-:Y:S01]  /*0ad0*/  IMAD.X R7, RZ, RZ, R7, P2 ;  /* 0x000000ffff077224 */ /* 0x000fe200010e0607 */
[----:B------:R-:W-:-:S06]  /*0ae0*/  FSEL R3, R15, R3, !P3 ;  /* 0x000000030f037208 */ /* 0x000fcc0005800000 */
[----:B------:R-:W-:Y:S01]  /*0af0*/  DSETP.GEU.AND P4, PT, R16, R2, PT ;  /* 0x000000021000722a */ /* 0x000fe20003f8e000 */
[----:B------:R-:W-:-:S05]  /*0b00*/  @!P3 IADD3 R20, PT, PT, R25, 0x4, RZ ;  /* 0x000000041914b810 */ /* 0x000fca0007ffe0ff */
[----:B------:R-:W-:Y:S02]  /*0b10*/  FSEL R2, R16, R2, !P4 ;  /* 0x0000000210027208 */ /* 0x000fe40006000000 */
[----:B------:R-:W-:-:S06]  /*0b20*/  FSEL R3, R17, R3, !P4 ;  /* 0x0000000311037208 */ /* 0x000fcc0006000000 */
[----:B------:R-:W-:Y:S01]  /*0b30*/  DSETP.GEU.AND P5, PT, R18, R2, PT ;  /* 0x000000021200722a */ /* 0x000fe20003fae000 */
[----:B------:R-:W-:-:S05]  /*0b40*/  @!P4 VIADD R20, R25, 0x5 ;  /* 0x000000051914c836 */ /* 0x000fca0000000000 */
[----:B------:R-:W-:Y:S02]  /*0b50*/  FSEL R2, R18, R2, !P5 ;  /* 0x0000000212027208 */ /* 0x000fe40006800000 */
[----:B------:R-:W-:-:S06]  /*0b60*/  FSEL R3, R19, R3, !P5 ;  /* 0x0000000313037208 */ /* 0x000fcc0006800000 */
[----:B------:R-:W-:Y:S01]  /*0b70*/  DSETP.GEU.AND P0, PT, R28, R2, PT ;  /* 0x000000021c00722a */ /* 0x000fe20003f0e000 */
[----:B------:R-:W-:-:S05]  /*0b80*/  @!P5 VIADD R20, R25, 0x6 ;  /* 0x000000061914d836 */ /* 0x000fca0000000000 */
[----:B------:R-:W-:Y:S02]  /*0b90*/  FSEL R2, R28, R2, !P0 ;  /* 0x000000021c027208 */ /* 0x000fe40004000000 */
[----:B------:R-:W-:-:S06]  /*0ba0*/  FSEL R3, R29, R3, !P0 ;  /* 0x000000031d037208 */ /* 0x000fcc0004000000 */
[C---:B------:R-:W-:Y:S01]  /*0bb0*/  @!P0 VIADD R20, R25.reuse, 0x7 ;  /* 0x0000000719148836 */ /* 0x040fe20000000000 */
[----:B------:R-:W-:Y:S01]  /*0bc0*/  IADD3 R25, PT, PT, R25, 0x8, RZ ;  /* 0x0000000819197810 */ /* 0x000fe20007ffe0ff */
[----:B------:R-:W-:-:S03]  /*0bd0*/  DSETP.GEU.AND P0, PT, R26, R2, PT ;  /* 0x000000021a00722a */ /* 0x000fc60003f0e000 */
[----:B------:R-:W-:-:S03]  /*0be0*/  ISETP.NE.AND P1, PT, R25, R24, PT ;  /* 0x000000181900720c */ /* 0x000fc60003f25270 */
[----:B------:R-:W-:Y:S02]  /*0bf0*/  FSEL R2, R26, R2, !P0 ;  /* 0x000000021a027208 */ /* 0x000fe40004000000 */
[----:B------:R-:W-:Y:S02]  /*0c00*/  FSEL R3, R27, R3, !P0 ;  /* 0x000000031b037208 */ /* 0x000fe40004000000 */
[----:B------:R-:W-:-:S06]  /*0c10*/  SEL R20, R25, R20, !P0 ;  /* 0x0000001419147207 */ /* 0x000fcc0004000000 */
[----:B------:R-:W-:Y:S05]  /*0c20*/  @P1 BRA `(.L_x_6) ;  /* 0xfffffff800cc1947 */ /* 0x000fea000383ffff */
[----:B------:R-:W-:-:S07]  /*0c30*/  VIADD R25, R25, 0x1 ;  /* 0x0000000119197836 */ /* 0x000fce0000000000 */
.L_x_5:
[----:B------:R-:W-:-:S13]  /*0c40*/  ISETP.NE.AND P0, PT, R23, RZ, PT ;  /* 0x000000ff1700720c */ /* 0x000fda0003f05270 */
[----:B------:R-:W-:Y:S05]  /*0c50*/  @!P0 BRA `(.L_x_7) ;  /* 0x00000004003c8947 */ /* 0x000fea0003800000 */
[----:B------:R-:W-:Y:S02]  /*0c60*/  ISETP.GE.U32.AND P0, PT, R23, 0x4, PT ;  /* 0x000000041700780c */ /* 0x000fe40003f06070 */
[----:B------:R-:W-:-:S04]  /*0c70*/  LOP3.LUT R14, R22, 0x3, RZ, 0xc0, !PT ;  /* 0x00000003160e7812 */ /* 0x000fc800078ec0ff */
[----:B------:R-:W-:-:S07]  /*0c80*/  ISETP.NE.AND P4, PT, R14, RZ, PT ;  /* 0x000000ff0e00720c */ /* 0x000fce0003f85270 */
[----:B------:R-:W-:Y:S06]  /*0c90*/  @!P0 BRA `(.L_x_8) ;  /* 0x00000000009c8947 */ /* 0x000fec0003800000 */
[----:B------:R-:W0:Y:S02]  /*0ca0*/  LDC.64 R10, c[0x0][0x3c0] ;  /* 0x0000f000ff0a7b82 */ /* 0x000e240000000a00 */
[----:B0-----:R-:W-:-:S05]  /*0cb0*/  IMAD.WIDE.U32 R10, R25, 0x8, R10 ;  /* 0x00000008190a7825 */ /* 0x001fca00078e000a */
[----:B------:R-:W2:Y:S04]  /*0cc0*/  LDG.E R6, desc[UR8][R10.64] ;  /* 0x000000080a067981 */ /* 0x000ea8000c1e1900 */
[----:B------:R-:W2:Y:S04]  /*0cd0*/  LDG.E R7, desc[UR8][R10.64+0x4] ;  /* 0x000004080a077981 */ /* 0x000ea8000c1e1900 */
[----:B------:R-:W3:Y:S04]  /*0ce0*/  LDG.E R8, desc[UR8][R10.64+0x8] ;  /* 0x000008080a087981 */ /* 0x000ee8000c1e1900 */
[----:B------:R-:W3:Y:S04]  /*0cf0*/  LDG.E R9, desc[UR8][R10.64+0xc] ;  /* 0x00000c080a097981 */ /* 0x000ee8000c1e1900 */
        /* <DEDUP_REMOVED lines=14> */
[----:B------:R-:W-:-:S06]  /*0de0*/  IMAD.WIDE R10, R15, 0x8, R4 ;  /* 0x000000080f0a7825 */ /* 0x000fcc00078e0204 */
[----:B------:R-:W4:Y:S01]  /*0df0*/  LDG.E.64 R10, desc[UR8][R10.64] ;  /* 0x000000080a0a7981 */ /* 0x000f22000c1e1b00 */
[----:B--2--5:R-:W-:-:S06]  /*0e00*/  DSETP.GEU.AND P0, PT, R6, R2, PT ;  /* 0x000000020600722a */ /* 0x024fcc0003f0e000 */
[----:B------:R-:W-:Y:S02]  /*0e10*/  FSEL R2, R6, R2, !P0 ;  /* 0x0000000206027208 */ /* 0x000fe40004000000 */
[----:B------:R-:W-:Y:S02]  /*0e20*/  FSEL R3, R7, R3, !P0 ;  /* 0x0000000307037208 */ /* 0x000fe40004000000 */
[----:B------:R-:W-:-:S04]  /*0e30*/  SEL R20, R25, R20, !P0 ;  /* 0x0000001419147207 */ /* 0x000fc80004000000 */
[----:B---3--:R-:W-:-:S06]  /*0e40*/  DSETP.GEU.AND P1, PT, R8, R2, PT ;  /* 0x000000020800722a */ /* 0x008fcc0003f2e000 */
[----:B------:R-:W-:Y:S02]  /*0e50*/  FSEL R2, R8, R2, !P1 ;  /* 0x0000000208027208 */ /* 0x000fe40004800000 */
[----:B------:R-:W-:-:S06]  /*0e60*/  FSEL R3, R9, R3, !P1 ;  /* 0x0000000309037208 */ /* 0x000fcc0004800000 */
[----:B----4-:R-:W-:Y:S01]  /*0e70*/  DSETP.GEU.AND P2, PT, R12, R2, PT ;  /* 0x000000020c00722a */ /* 0x010fe20003f4e000 */
[----:B------:R-:W-:-:S05]  /*0e80*/  @!P1 VIADD R20, R25, 0x1 ;  /* 0x0000000119149836 */ /* 0x000fca0000000000 */
[----:B------:R-:W-:Y:S02]  /*0e90*/  FSEL R2, R12, R2, !P2 ;  /* 0x000000020c027208 */ /* 0x000fe40005000000 */
[----:B------:R-:W-:-:S06]  /*0ea0*/  FSEL R3, R13, R3, !P2 ;  /* 0x000000030d037208 */ /* 0x000fcc0005000000 */
[----:B------:R-:W-:Y:S01]  /*0eb0*/  DSETP.GEU.AND P3, PT, R10, R2, PT ;  /* 0x000000020a00722a */ /* 0x000fe20003f6e000 */
[----:B------:R-:W-:-:S05]  /*0ec0*/  @!P2 IADD3 R20, PT, PT, R25, 0x2, RZ ;  /* 0x000000021914a810 */ /* 0x000fca0007ffe0ff */
[----:B------:R-:W-:Y:S02]  /*0ed0*/  FSEL R2, R10, R2, !P3 ;  /* 0x000000020a027208 */ /* 0x000fe40005800000 */
[----:B------:R-:W-:-:S06]  /*0ee0*/  FSEL R3, R11, R3, !P3 ;  /* 0x000000030b037208 */ /* 0x000fcc0005800000 */
[C---:B------:R-:W-:Y:S02]  /*0ef0*/  @!P3 VIADD R20, R25.reuse, 0x3 ;  /* 0x000000031914b836 */ /* 0x040fe40000000000 */
[----:B------:R-:W-:-:S07]  /*0f00*/  VIADD R25, R25, 0x4 ;  /* 0x0000000419197836 */ /* 0x000fce0000000000 */
.L_x_8:
[----:B------:R-:W-:Y:S05]  /*0f10*/  @!P4 BRA `(.L_x_7) ;  /* 0x00000000008cc947 */ /* 0x000fea0003800000 */
[----:B------:R-:W-:Y:S02]  /*0f20*/  ISETP.NE.AND P0, PT, R14, 0x1, PT ;  /* 0x000000010e00780c */ /* 0x000fe40003f05270 */
[----:B------:R-:W-:-:S04]  /*0f30*/  LOP3.LUT R22, R22, 0x1, RZ, 0xc0, !PT ;  /* 0x0000000116167812 */ /* 0x000fc800078ec0ff */
[----:B------:R-:W-:-:S07]  /*0f40*/  ISETP.NE.U32.AND P1, PT, R22, 0x1, PT ;  /* 0x000000011600780c */ /* 0x000fce0003f25070 */
[----:B------:R-:W-:Y:S06]  /*0f50*/  @!P0 BRA `(.L_x_9) ;  /* 0x0000000000548947 */ /* 0x000fec0003800000 */
[----:B------:R-:W0:Y:S02]  /*0f60*/  LDC.64 R6, c[0x0][0x3c0] ;  /* 0x0000f000ff067b82 */ /* 0x000e240000000a00 */
[----:B0-----:R-:W-:-:S05]  /*0f70*/  IMAD.WIDE.U32 R6, R25, 0x8, R6 ;  /* 0x0000000819067825 */ /* 0x001fca00078e0006 */
[----:B------:R-:W2:Y:S04]  /*0f80*/  LDG.E R8, desc[UR8][R6.64] ;  /* 0x0000000806087981 */ /* 0x000ea8000c1e1900 */
[----:B------:R-:W2:Y:S04]  /*0f90*/  LDG.E R9, desc[UR8][R6.64+0x4] ;  /* 0x0000040806097981 */ /* 0x000ea8000c1e1900 */
[----:B------:R-:W3:Y:S04]  /*0fa0*/  LDG.E R10, desc[UR8][R6.64+0x8] ;  /* 0x00000808060a7981 */ /* 0x000ee8000c1e1900 */
[----:B------:R-:W3:Y:S01]  /*0fb0*/  LDG.E R11, desc[UR8][R6.64+0xc] ;  /* 0x00000c08060b7981 */ /* 0x000ee2000c1e1900 */
[----:B--2---:R-:W-:-:S04]  /*0fc0*/  IMAD R9, R8, UR6, R9 ;  /* 0x0000000608097c24 */ /* 0x004fc8000f8e0209 */
[----:B------:R-:W-:-:S04]  /*0fd0*/  IMAD.WIDE R8, R9, 0x8, R4 ;  /* 0x0000000809087825 */ /* 0x000fc800078e0204 */
[----:B---3--:R-:W-:Y:S02]  /*0fe0*/  IMAD R11, R10, UR6, R11 ;  /* 0x000000060a0b7c24 */ /* 0x008fe4000f8e020b */
[----:B------:R-:W2:Y:S02]  /*0ff0*/  LDG.E.64 R8, desc[UR8][R8.64] ;  /* 0x0000000808087981 */ /* 0x000ea4000c1e1b00 */
[----:B------:R-:W-:-:S06]  /*1000*/  IMAD.WIDE R10, R11, 0x8, R4 ;  /* 0x000000080b0a7825 */ /* 0x000fcc00078e0204 */
[----:B------:R-:W3:Y:S01]  /*1010*/  LDG.E.64 R10, desc[UR8][R10.64] ;  /* 0x000000080a0a7981 */ /* 0x000ee2000c1e1b00 */
[----:B--2--5:R-:W-:-:S06]  /*1020*/  DSETP.GEU.AND P0, PT, R8, R2, PT ;  /* 0x000000020800722a */ /* 0x024fcc0003f0e000 */
[----:B------:R-:W-:Y:S02]  /*1030*/  FSEL R2, R8, R2, !P0 ;  /* 0x0000000208027208 */ /* 0x000fe40004000000 */
[----:B------:R-:W-:Y:S02]  /*1040*/  FSEL R3, R9, R3, !P0 ;  /* 0x0000000309037208 */ /* 0x000fe40004000000 */
[----:B------:R-:W-:-:S04]  /*1050*/  SEL R20, R25, R20, !P0 ;  /* 0x0000001419147207 */ /* 0x000fc80004000000 */
[----:B---3--:R-:W-:-:S06]  /*1060*/  DSETP.GEU.AND P2, PT, R10, R2, PT ;  /* 0x000000020a00722a */ /* 0x008fcc0003f4e000 */
[----:B------:R-:W-:Y:S02]  /*1070*/  FSEL R2, R10, R2, !P2 ;  /* 0x000000020a027208 */ /* 0x000fe40005000000 */
[----:B------:R-:W-:-:S06]  /*1080*/  FSEL R3, R11, R3, !P2 ;  /* 0x000000030b037208 */ /* 0x000fcc0005000000 */
[C---:B------:R-:W-:Y:S01]  /*1090*/  @!P2 VIADD R20, R25.reuse, 0x1 ;  /* 0x000000011914a836 */ /* 0x040fe20000000000 */
[----:B------:R-:W-:-:S07]  /*10a0*/  IADD3 R25, PT, PT, R25, 0x2, RZ ;  /* 0x0000000219197810 */ /* 0x000fce0007ffe0ff */
.L_x_9:
[----:B------:R-:W-:Y:S05]  /*10b0*/  @P1 BRA `(.L_x_7) ;  /* 0x0000000000241947 */ /* 0x000fea0003800000 */
[----:B------:R-:W0:Y:S02]  /*10c0*/  LDC.64 R6, c[0x0][0x3c0] ;  /* 0x0000f000ff067b82 */ /* 0x000e240000000a00 */
[----:B0-----:R-:W-:-:S05]  /*10d0*/  IMAD.WIDE.U32 R6, R25, 0x8, R6 ;  /* 0x0000000819067825 */ /* 0x001fca00078e0006 */
[----:B------:R-:W2:Y:S04]  /*10e0*/  LDG.E R8, desc[UR8][R6.64] ;  /* 0x0000000806087981 */ /* 0x000ea8000c1e1900 */
[----:B------:R-:W2:Y:S02]  /*10f0*/  LDG.E R9, desc[UR8][R6.64+0x4] ;  /* 0x0000040806097981 */ /* 0x000ea4000c1e1900 */
[----:B--2---:R-:W-:-:S04]  /*1100*/  IMAD R9, R8, UR6, R9 ;  /* 0x0000000608097c24 */ /* 0x004fc8000f8e0209 */
[----:B------:R-:W-:-:S06]  /*1110*/  IMAD.WIDE R4, R9, 0x8, R4 ;  /* 0x0000000809047825 */ /* 0x000fcc00078e0204 */
[----:B------:R-:W2:Y:S02]  /*1120*/  LDG.E.64 R4, desc[UR8][R4.64] ;  /* 0x0000000804047981 */ /* 0x000ea4000c1e1b00 */
[----:B--2--5:R-:W-:-:S06]  /*1130*/  DSETP.GEU.AND P0, PT, R4, R2, PT ;  /* 0x000000020400722a */ /* 0x024fcc0003f0e000 */
[----:B------:R-:W-:-:S08]  /*1140*/  SEL R20, R25, R20, !P0 ;  /* 0x0000001419147207 */ /* 0x000fd00004000000 */
.L_x_7:
[----:B------:R-:W0:Y:S02]  /*1150*/  LDC.64 R4, c[0x0][0x3c0] ;  /* 0x0000f000ff047b82 */ /* 0x000e240000000a00 */
[----:B0-----:R-:W-:-:S05]  /*1160*/  IMAD.WIDE.U32 R4, R20, 0x8, R4 ;  /* 0x0000000814047825 */ /* 0x001fca00078e0004 */
[----:B-----5:R0:W5:Y:S04]  /*1170*/  LDG.E R2, desc[UR8][R4.64] ;  /* 0x0000000804027981 */ /* 0x020168000c1e1900 */
[----:B------:R0:W5:Y:S01]  /*1180*/  LDG.E R3, desc[UR8][R4.64+0x4] ;  /* 0x0000040804037981 */ /* 0x000162000c1e1900 */
[----:B------:R-:W-:-:S07]  /*1190*/  IMAD.MOV.U32 R21, RZ, RZ, RZ ;  /* 0x000000ffff157224 */ /* 0x000fce00078e00ff */
.L_x_4:
[----:B------:R-:W1:Y:S01]  /*11a0*/  LDC.64 R8, c[0x0][0x3c0] ;  /* 0x0000f000ff087b82 */ /* 0x000e620000000a00 */
[----:B0-----:R-:W-:Y:S01]  /*11b0*/  VIADD R4, R0, 0xffffffff ;  /* 0xffffffff00047836 */ /* 0x001fe20000000000 */
[----:B------:R-:W0:Y:S01]  /*11c0*/  LDCU UR4, c[0x0][0x398] ;  /* 0x00007300ff0477ac */ /* 0x000e220008000800 */
[----:B------:R-:W2:Y:S05]  /*11d0*/  LDCU UR5, c[0x0][0x394] ;  /* 0x00007280ff0577ac */ /* 0x000eaa0008000800 */
[----:B------:R-:W3:Y:S01]  /*11e0*/  LDC.64 R6, c[0x0][0x3c0] ;  /* 0x0000f000ff067b82 */ /* 0x000ee20000000a00 */
[----:B-1----:R-:W-:-:S05]  /*11f0*/  IMAD.WIDE.U32 R8, R4, 0x8, R8 ;  /* 0x0000000804087825 */ /* 0x002fca00078e0008 */
[----:B------:R-:W4:Y:S04]  /*1200*/  LDG.E R5, desc[UR8][R8.64] ;  /* 0x0000000808057981 */ /* 0x000f28000c1e1900 */
[----:B------:R-:W4:Y:S01]  /*1210*/  LDG.E R11, desc[UR8][R8.64+0x4] ;  /* 0x00000408080b7981 */ /* 0x000f22000c1e1900 */
[----:B---3--:R-:W-:Y:S02]  /*1220*/  LEA R6, P0, R20, R6, 0x3 ;  /* 0x0000000614067211 */ /* 0x008fe400078018ff */
[----:B--2--5:R-:W-:Y:S02]  /*1230*/  ISETP.EQ.AND P1, PT, R2, UR5, PT ;  /* 0x0000000502007c0c */ /* 0x024fe4000bf22270 */
[----:B------:R-:W-:Y:S02]  /*1240*/  LEA.HI.X R7, R20, R7, R21, 0x3, P0 ;  /* 0x0000000714077211 */ /* 0x000fe400000f1c15 */
[----:B0-----:R-:W-:-:S03]  /*1250*/  ISETP.NE.AND P0, PT, R3, UR4, PT ;  /* 0x0000000403007c0c */ /* 0x001fc6000bf05270 */
[----:B----4-:R0:W-:Y:S04]  /*1260*/  STG.E desc[UR8][R6.64], R5 ;  /* 0x0000000506007986 */ /* 0x0101e8000c101908 */
[----:B------:R0:W-:Y:S06]  /*1270*/  STG.E desc[UR8][R6.64+0x4], R11 ;  /* 0x0000040b06007986 */ /* 0x0001ec000c101908 */
[----:B------:R-:W-:Y:S05]  /*1280*/  @!P0 BRA P1, `(.L_x_10) ;  /* 0x0000001800508947 */ /* 0x000fea0000800000 */
[----:B------:R-:W0:Y:S08]  /*1290*/  LDC R10, c[0x0][0x388] ;  /* 0x0000e200ff0a7b82 */ /* 0x000e300000000800 */
[----:B------:R-:W1:Y:S01]  /*12a0*/  LDC.64 R8, c[0x0][0x3b0] ;  /* 0x0000ec00ff087b82 */ /* 0x000e620000000a00 */
[----:B0-----:R-:W-:-:S05]  /*12b0*/  IMAD R11, R2, R10, R3 ;  /* 0x0000000a020b7224 */ /* 0x001fca00078e0203 */
[----:B-1----:R-:W-:-:S04]  /*12c0*/  IADD3 R8, P0, PT, R11, R8, RZ ;  /* 0x000000080b087210 */ /* 0x002fc80007f1e0ff */
[----:B------:R-:W-:-:S05]  /*12d0*/  LEA.HI.X.SX32 R9, R11, R9, 0x1, P0 ;  /* 0x000000090b097211 */ /* 0x000fca00000f0eff */
[----:B------:R-:W2:Y:S02]  /*12e0*/  LDG.E.U8 R0, desc[UR8][R8.64] ;  /* 0x0000000808007981 */ /* 0x000ea4000c1e1100 */
[----:B--2---:R-:W-:-:S13]  /*12f0*/  ISETP.NE.AND P0, PT, R0, RZ, PT ;  /* 0x000000ff0000720c */ /* 0x004fda0003f05270 */
[----:B------:R-:W-:Y:S05]  /*1300*/  @P0 BRA `(.L_x_11) ;  /* 0x0000001800240947 */ /* 0x000fea0003800000 */
[----:B------:R-:W0:Y:S01]  /*1310*/  LDC.64 R26, c[0x0][0x3a0] ;  /* 0x0000e800ff1a7b82 */ /* 0x000e220000000a00 */
[C---:B------:R-:W-:Y:S01]  /*1320*/  VIADD R7, R3.reuse, 0x3 ;  /* 0x0000000303077836 */ /* 0x040fe20000000000 */
[C---:B------:R-:W-:Y:S01]  /*1330*/  IADD3 R5, PT, PT, R3.reuse, -0x3, RZ ;  /* 0xfffffffd03057810 */ /* 0x040fe20007ffe0ff */
[----:B------:R-:W-:Y:S01]  /*1340*/  IMAD.MOV.U32 R0, RZ, RZ, 0x1 ;  /* 0x00000001ff007424 */ /* 0x000fe200078e00ff */
[CC--:B------:R-:W-:Y:S01]  /*1350*/  ISETP.GT.AND P0, PT, R3.reuse, R10.reuse, PT ;  /* 0x0000000a0300720c */ /* 0x0c0fe20003f04270 */
[----:B------:R-:W-:Y:S01]  /*1360*/  VIADD R15, R3, 0x4 ;  /* 0x00000004030f7836 */ /* 0x000fe20000000000 */
[-C--:B------:R-:W-:Y:S01]  /*1370*/  ISETP.GE.AND P1, PT, R5, R10.reuse, PT ;  /* 0x0000000a0500720c */ /* 0x080fe20003f26270 */
[----:B------:R-:W1:Y:S01]  /*1380*/  LDCU.64 UR10, c[0x0][0x380] ;  /* 0x00007000ff0a77ac */ /* 0x000e620008000a00 */
[----:B------:R-:W2:Y:S01]  /*1390*/  LDC R6, c[0x0][0x388] ;  /* 0x0000e200ff067b82 */ /* 0x000ea20000000800 */
[----:B------:R-:W-:Y:S01]  /*13a0*/  ISETP.GE.AND P2, PT, R7, R10, PT ;  /* 0x0000000a0700720c */ /* 0x000fe20003f46270 */
[----:B------:R3:W-:Y:S01]  /*13b0*/  STG.E.U8 desc[UR8][R8.64], R0 ;  /* 0x0000000008007986 */ /* 0x0007e2000c101108 */
[C---:B------:R-:W-:Y:S01]  /*13c0*/  ISETP.GT.AND P0, PT, R3.reuse, RZ, !P0 ;  /* 0x000000ff0300720c */ /* 0x040fe20004704270 */
[----:B------:R-:W4:Y:S01]  /*13d0*/  LDCU.64 UR16, c[0x0][0x3b0] ;  /* 0x00007600ff1077ac */ /* 0x000f220008000a00 */
[----:B------:R-:W-:-:S02]  /*13e0*/  ISETP.GT.AND P1, PT, R3, 0x2, !P1 ;  /* 0x000000020300780c */ /* 0x000fc40004f24270 */
[C---:B------:R-:W-:Y:S01]  /*13f0*/  ISETP.GT.AND P2, PT, R3.reuse, -0x4, !P2 ;  /* 0xfffffffc0300780c */ /* 0x040fe20005744270 */
[----:B------:R-:W0:Y:S01]  /*1400*/  LDCU.128 UR12, c[0x0][0x3a0] ;  /* 0x00007400ff0c77ac */ /* 0x000e220008000c00 */
[C---:B------:R-:W-:Y:S01]  /*1410*/  IADD3 R13, PT, PT, R3.reuse, 0x2, RZ ;  /* 0x00000002030d7810 */ /* 0x040fe20007ffe0ff */
[----:B------:R-:W-:Y:S01]  /*1420*/  UMOV UR5, 0xfffffffc ;  /* 0xfffffffc00057882 */ /* 0x000fe20000000000 */
[----:B---3--:R-:W-:Y:S02]  /*1430*/  VIADD R9, R3, 0xfffffffc ;  /* 0xfffffffc03097836 */ /* 0x008fe40000000000 */
[----:B0-----:R-:W-:-:S04]  /*1440*/  IMAD.WIDE R26, R11, 0x8, R26 ;  /* 0x000000080b1a7825 */ /* 0x001fc800078e021a */
[----:B-1--4-:R-:W-:-:S07]  /*1450*/  VIADD R11, R3, 0x1 ;  /* 0x00000001030b7836 */ /* 0x012fce0000000000 */
.L_x_39:
[----:B-1234-:R-:W-:Y:S01]  /*1460*/  VIADD R31, R2, UR5 ;  /* 0x00000005021f7c36 */ /* 0x01efe20008000000 */
[----:B------:R-:W-:Y:S01]  /*1470*/  SHF.R.S32.HI R17, RZ, 0x1f, R3 ;  /* 0x0000001fff117819 */ /* 0x000fe20000011403 */
[----:B0-----:R-:W0:Y:S01]  /*1480*/  LDC.64 R24, c[0x0][0x3c0] ;  /* 0x0000f000ff187b82 */ /* 0x001e220000000a00 */
[-C--:B--2---:R-:W-:Y:S01]  /*1490*/  ISETP.GE.AND P3, PT, R9, R6.reuse, PT ;  /* 0x000000060900720c */ /* 0x084fe20003f66270 */
[----:B------:R-:W-:Y:S01]  /*14a0*/  IMAD R8, R31, R6, RZ ;  /* 0x000000061f087224 */ /* 0x000fe200078e02ff */
[----:B------:R-:W-:Y:S02]  /*14b0*/  UIMAD UR4, UR5, UR5, URZ ;  /* 0x00000005050472a4 */ /* 0x000fe4000f8e02ff */
[----:B------:R-:W-:Y:S01]  /*14c0*/  ISETP.GT.AND P3, PT, R3, 0x3, !P3 ;  /* 0x000000030300780c */ /* 0x000fe20005f64270 */
[----:B------:R-:W-:Y:S01]  /*14d0*/  UIADD3 UR5, UPT, UPT, UR5, 0x1, URZ ;  /* 0x0000000105057890 */ /* 0x000fe2000fffe0ff */
[----:B------:R-:W-:-:S03]  /*14e0*/  IADD3 R18, P4, PT, R8, R3, RZ ;  /* 0x0000000308127210 */ /* 0x000fc60007f9e0ff */
[----:B------:R-:W-:Y:S01]  /*14f0*/  UISETP.NE.AND UP0, UPT, UR5, 0x5, UPT ;  /* 0x000000050500788c */ /* 0x000fe2000bf05270 */
[----:B------:R-:W-:Y:S01]  /*1500*/  LEA.HI.X.SX32 R17, R8, R17, 0x1, P4 ;  /* 0x0000001108117211 */ /* 0x000fe200020f0eff */
[C---:B------:R-:W-:Y:S01]  /*1510*/  IMAD.SHL.U32 R16, R18.reuse, 0x8, RZ ;  /* 0x0000000812107824 */ /* 0x040fe200078e00ff */
[C---:B------:R-:W-:Y:S02]  /*1520*/  ISETP.GE.AND P4, PT, R31.reuse, R6, PT ;  /* 0x000000061f00720c */ /* 0x040fe40003f86270 */
[----:B------:R-:W-:Y:S02]  /*1530*/  SHF.L.U64.HI R0, R18, 0x3, R17 ;  /* 0x0000000312007819 */ /* 0x000fe40000010211 */
[----:B------:R-:W-:Y:S02]  /*1540*/  ISETP.GT.AND P4, PT, R31, -0x1, !P4 ;  /* 0xffffffff1f00780c */ /* 0x000fe40006784270 */
[----:B------:R-:W-:Y:S02]  /*1550*/  IADD3 R22, P5, PT, R16, UR14, RZ ;  /* 0x0000000e10167c10 */ /* 0x000fe4000ffbe0ff */
[----:B------:R-:W-:-:S02]  /*1560*/  PLOP3.LUT P3, PT, P4, P3, PT, 0x80, 0x8 ;  /* 0x000000000008781c */ /* 0x000fc40002767070 */
[----:B------:R-:W-:Y:S02]  /*1570*/  IADD3 R20, P6, PT, R18, UR16, RZ ;  /* 0x0000001012147c10 */ /* 0x000fe4000ffde0ff */
[----:B------:R-:W-:Y:S02]  /*1580*/  IADD3.X R23, PT, PT, R0, UR15, RZ, P5, !PT ;  /* 0x0000000f00177c10 */ /* 0x000fe4000affe4ff */
[----:B------:R-:W-:Y:S02]  /*1590*/  IADD3 R18, P5, PT, R18, UR10, RZ ;  /* 0x0000000a12127c10 */ /* 0x000fe4000ffbe0ff */
[C---:B------:R-:W-:Y:S02]  /*15a0*/  IADD3.X R21, PT, PT, R17.reuse, UR17, RZ, P6, !PT ;  /* 0x0000001111157c10 */ /* 0x040fe4000b7fe4ff */
[----:B------:R-:W-:Y:S02]  /*15b0*/  IADD3 R16, P6, PT, R16, UR12, RZ ;  /* 0x0000000c10107c10 */ /* 0x000fe4000ffde0ff */
[----:B------:R-:W-:-:S02]  /*15c0*/  IADD3.X R19, PT, PT, R17, UR11, RZ, P5, !PT ;  /* 0x0000000b11137c10 */ /* 0x000fc4000affe4ff */
[----:B------:R-:W-:Y:S01]  /*15d0*/  IADD3.X R17, PT, PT, R0, UR13, RZ, P6, !PT ;  /* 0x0000000d00117c10 */ /* 0x000fe2000b7fe4ff */
[----:B------:R-:W-:Y:S08]  /*15e0*/  @!P3 BRA `(.L_x_12) ;  /* 0x000000000088b947 */ /* 0x000ff00003800000 */
[----:B------:R-:W2:Y:S02]  /*15f0*/  LDG.E.U8 R0, desc[UR8][R18.64+-0x4] ;  /* 0xfffffc0812007981 */ /* 0x000ea4000c1e1100 */
[----:B--2---:R-:W-:-:S13]  /*1600*/  ISETP.NE.AND P3, PT, R0, 0x63, PT ;  /* 0x000000630000780c */ /* 0x004fda0003f65270 */
[----:B------:R-:W-:Y:S05]  /*1610*/  @P3 BRA `(.L_x_12) ;  /* 0x00000000007c3947 */ /* 0x000fea0003800000 */
[----:B------:R-:W2:Y:S02]  /*1620*/  LDG.E.U8 R0, desc[UR8][R20.64+-0x4] ;  /* 0xfffffc0814007981 */ /* 0x000ea4000c1e1100 */
[----:B--2---:R-:W-:-:S13]  /*1630*/  ISETP.NE.AND P3, PT, R0, RZ, PT ;  /* 0x000000ff0000720c */ /* 0x004fda0003f65270 */
[----:B------:R-:W-:Y:S05]  /*1640*/  @P3 BRA `(.L_x_12) ;  /* 0x0000000000703947 */ /* 0x000fea0003800000 */
[----:B------:R1:W5:Y:S01]  /*1650*/  LDG.E.64 R28, desc[UR8][R26.64] ;  /* 0x000000081a1c7981 */ /* 0x000362000c1e1b00 */
[----:B------:R-:W-:-:S06]  /*1660*/  UIADD3 UR6, UPT, UPT, UR4, 0x10, URZ ;  /* 0x0000001004067890 */ /* 0x000fcc000fffe0ff */
[----:B------:R-:W-:-:S04]  /*1670*/  I2FP.F32.U32 R10, UR6 ;  /* 0x00000006000a7c45 */ /* 0x000fc80008201000 */
[----:B------:R-:W-:Y:S01]  /*1680*/  IADD3 R0, PT, PT, R10, -0xd000000, RZ ;  /* 0xf30000000a007810 */ /* 0x000fe20007ffe0ff */
[----:B------:R1:W2:Y:S03]  /*1690*/  MUFU.RSQ R33, R10 ;  /* 0x0000000a00217308 */ /* 0x0002a60000001400 */
[----:B------:R-:W-:-:S13]  /*16a0*/  ISETP.GT.U32.AND P3, PT, R0, 0x727fffff, PT ;  /* 0x727fffff0000780c */ /* 0x000fda0003f64070 */
[----:B-1----:R-:W-:Y:S05]  /*16b0*/  @!P3 BRA `(.L_x_13) ;  /* 0x00000000000cb947 */ /* 0x002fea0003800000 */
[----:B------:R-:W-:-:S07]  /*16c0*/  MOV R0, 0x16e0 ;  /* 0x000016e000007802 */ /* 0x000fce0000000f00 */
[----:B0-2--5:R-:W-:Y:S05]  /*16d0*/  CALL.REL.NOINC `($__internal_0_$__cuda_sm20_sqrt_rn_f32_slowpath) ;  /* 0x00000028002c7944 */ /* 0x025fea0003c00000 */
[----:B------:R-:W-:Y:S05]  /*16e0*/  BRA `(.L_x_14) ;  /* 0x0000000000107947 */ /* 0x000fea0003800000 */
.L_x_13:
[----:B--2---:R-:W-:Y:S01]  /*16f0*/  FMUL.FTZ R12, R10, R33 ;  /* 0x000000210a0c7220 */ /* 0x004fe20000410000 */
[----:B------:R-:W-:-:S03]  /*1700*/  FMUL.FTZ R0, R33, 0.5 ;  /* 0x3f00000021007820 */ /* 0x000fc60000410000 */
[----:B------:R-:W-:-:S04]  /*1710*/  FFMA R33, -R12, R12, R10 ;  /* 0x0000000c0c217223 */ /* 0x000fc8000000010a */
[----:B------:R-:W-:-:S07]  /*1720*/  FFMA R12, R33, R0, R12 ;  /* 0x00000000210c7223 */ /* 0x000fce000000000c */
.L_x_14:
[----:B------:R-:W2:Y:S01]  /*1730*/  LDG.E.64 R32, desc[UR8][R16.64+-0x20] ;  /* 0xffffe00810207981 */ /* 0x000ea2000c1e1b00 */
[----:B------:R-:W1:Y:S02]  /*1740*/  F2F.F64.F32 R34, R12 ;  /* 0x0000000c00227310 */ /* 0x000e640000201800 */
[----:B-1---5:R-:W-:-:S08]  /*1750*/  DADD R28, R28, R34 ;  /* 0x000000001c1c7229 */ /* 0x022fd00000000022 */
[----:B--2---:R-:W-:-:S14]  /*1760*/  DSETP.GEU.AND P3, PT, R28, R32, PT ;  /* 0x000000201c00722a */ /* 0x004fdc0003f6e000 */
[----:B------:R-:W-:Y:S05]  /*1770*/  @P3 BRA `(.L_x_12) ;  /* 0x0000000000243947 */ /* 0x000fea0003800000 */
[----:B------:R-:W-:Y:S01]  /*1780*/  IMAD.MOV.U32 R0, RZ, RZ, 0x43 ;  /* 0x00000043ff007424 */ /* 0x000fe200078e00ff */
[----:B------:R1:W-:Y:S01]  /*1790*/  STG.E.64 desc[UR8][R16.64+-0x20], R28 ;  /* 0xffffe01c10007986 */ /* 0x0003e2000c101b08 */
[----:B0-----:R-:W-:-:S03]  /*17a0*/  IMAD.WIDE R32, R4, 0x8, R24 ;  /* 0x0000000804207825 */ /* 0x001fc600078e0218 */
[----:B------:R1:W-:Y:S01]  /*17b0*/  STG.E.U8 desc[UR8][R18.64+-0x4], R0 ;  /* 0xfffffc0012007986 */ /* 0x0003e2000c101108 */
[----:B------:R-:W-:-:S03]  /*17c0*/  VIADD R4, R4, 0x1 ;  /* 0x0000000104047836 */ /* 0x000fc60000000000 */
[----:B------:R1:W-:Y:S04]  /*17d0*/  STG.E desc[UR8][R32.64], R31 ;  /* 0x0000001f20007986 */ /* 0x0003e8000c101908 */
[----:B------:R1:W-:Y:S04]  /*17e0*/  STG.E desc[UR8][R32.64+0x4], R9 ;  /* 0x0000040920007986 */ /* 0x0003e8000c101908 */
[----:B------:R1:W-:Y:S04]  /*17f0*/  STG.E desc[UR8][R22.64+-0x20], R2 ;  /* 0xffffe00216007986 */ /* 0x0003e8000c101908 */
[----:B------:R1:W-:Y:S02]  /*1800*/  STG.E desc[UR8][R22.64+-0x1c], R3 ;  /* 0xffffe40316007986 */ /* 0x0003e4000c101908 */
.L_x_12:
[----:B------:R-:W-:-:S13]  /*1810*/  PLOP3.LUT P3, PT, P4, P1, PT, 0x80, 0x8 ;  /* 0x000000000008781c */ /* 0x000fda0002763070 */
[----:B------:R-:W-:Y:S05]  /*1820*/  @!P3 BRA `(.L_x_15) ;  /* 0x000000000088b947 */ /* 0x000fea0003800000 */
[----:B-1----:R-:W2:Y:S02]  /*1830*/  LDG.E.U8 R0, desc[UR8][R18.64+-0x3] ;  /* 0xfffffd0812007981 */ /* 0x002ea4000c1e1100 */
        /* <DEDUP_REMOVED lines=8> */
[----:B------:R1:W2:Y:S01]  /*18c0*/  MUFU.RSQ R33, R10 ;  /* 0x0000000a00217308 */ /* 0x0002a20000001400 */
[----:B------:R-:W-:-:S05]  /*18d0*/  VIADD R0, R10, 0xf3000000 ;  /* 0xf30000000a007836 */ /* 0x000fca0000000000 */
[----:B------:R-:W-:-:S13]  /*18e0*/  ISETP.GT.U32.AND P3, PT, R0, 0x727fffff, PT ;  /* 0x727fffff0000780c */ /* 0x000fda0003f64070 */
[----:B-12---:R-:W-:Y:S05]  /*18f0*/  @!P3 BRA `(.L_x_16) ;  /* 0x00000000000cb947 */ /* 0x006fea0003800000 */
[----:B------:R-:W-:-:S07]  /*1900*/  MOV R0, 0x1920 ;  /* 0x0000192000007802 */ /* 0x000fce0000000f00 */
[----:B0----5:R-:W-:Y:S05]  /*1910*/  CALL.REL.NOINC `($__internal_0_$__cuda_sm20_sqrt_rn_f32_slowpath) ;  /* 0x00000024009c7944 */ /* 0x021fea0003c00000 */
[----:B------:R-:W-:Y:S05]  /*1920*/  BRA `(.L_x_17) ;  /* 0x0000000000107947 */ /* 0x000fea0003800000 */
.L_x_16:
[----:B------:R-:W-:Y:S01]  /*1930*/  FMUL.FTZ R12, R10, R33 ;  /* 0x000000210a0c7220 */ /* 0x000fe20000410000 */
[----:B------:R-:W-:-:S03]  /*1940*/  FMUL.FTZ R0, R33, 0.5 ;  /* 0x3f00000021007820 */ /* 0x000fc60000410000 */
[----:B------:R-:W-:-:S04]  /*1950*/  FFMA R33, -R12, R12, R10 ;  /* 0x0000000c0c217223 */ /* 0x000fc8000000010a */
[----:B------:R-:W-:-:S07]  /*1960*/  FFMA R12, R33, R0, R12 ;  /* 0x00000000210c7223 */ /* 0x000fce000000000c */
.L_x_17:
[----:B------:R-:W2:Y:S01]  /*1970*/  LDG.E.64 R32, desc[UR8][R16.64+-0x18] ;  /* 0xffffe80810207981 */ /* 0x000ea2000c1e1b00 */
[----:B------:R-:W1:Y:S02]  /*1980*/  F2F.F64.F32 R34, R12 ;  /* 0x0000000c00227310 */ /* 0x000e640000201800 */
[----:B-1---5:R-:W-:-:S08]  /*1990*/  DADD R28, R28, R34 ;  /* 0x000000001c1c7229 */ /* 0x022fd00000000022 */
[----:B--2---:R-:W-:-:S14]  /*19a0*/  DSETP.GEU.AND P3, PT, R28, R32, PT ;  /* 0x000000201c00722a */ /* 0x004fdc0003f6e000 */
[----:B------:R-:W-:Y:S05]  /*19b0*/  @P3 BRA `(.L_x_15) ;  /* 0x0000000000243947 */ /* 0x000fea0003800000 */
[----:B------:R-:W-:Y:S01]  /*19c0*/  MOV R0, 0x43 ;  /* 0x0000004300007802 */ /* 0x000fe20000000f00 */
[C---:B0-----:R-:W-:Y:S01]  /*19d0*/  IMAD.WIDE R32, R4.reuse, 0x8, R24 ;  /* 0x0000000804207825 */ /* 0x041fe200078e0218 */
[----:B------:R2:W-:Y:S03]  /*19e0*/  STG.E.64 desc[UR8][R16.64+-0x18], R28 ;  /* 0xffffe81c10007986 */ /* 0x0005e6000c101b08 */
[----:B------:R-:W-:Y:S01]  /*19f0*/  VIADD R4, R4, 0x1 ;  /* 0x0000000104047836 */ /* 0x000fe20000000000 */
[----:B------:R2:W-:Y:S04]  /*1a00*/  STG.E.U8 desc[UR8][R18.64+-0x3], R0 ;  /* 0xfffffd0012007986 */ /* 0x0005e8000c101108 */
[----:B------:R2:W-:Y:S04]  /*1a10*/  STG.E desc[UR8][R32.64], R31 ;  /* 0x0000001f20007986 */ /* 0x0005e8000c101908 */
[----:B------:R2:W-:Y:S04]  /*1a20*/  STG.E desc[UR8][R32.64+0x4], R5 ;  /* 0x0000040520007986 */ /* 0x0005e8000c101908 */
[----:B------:R2:W-:Y:S04]  /*1a30*/  STG.E desc[UR8][R22.64+-0x18], R2 ;  /* 0xffffe80216007986 */ /* 0x0005e8000c101908 */
[----:B------:R2:W-:Y:S02]  /*1a40*/  STG.E desc[UR8][R22.64+-0x14], R3 ;  /* 0xffffec0316007986 */ /* 0x0005e4000c101908 */
.L_x_15:
[----:B-12---:R-:W-:-:S05]  /*1a50*/  VIADD R29, R3, 0xfffffffe ;  /* 0xfffffffe031d7836 */ /* 0x006fca0000000000 */
[----:B------:R-:W-:-:S04]  /*1a60*/  ISETP.GE.AND P3, PT, R29, R6, PT ;  /* 0x000000061d00720c */ /* 0x000fc80003f66270 */
[----:B------:R-:W-:-:S04]  /*1a70*/  ISETP.GT.AND P3, PT, R3, 0x1, !P3 ;  /* 0x000000010300780c */ /* 0x000fc80005f64270 */
[----:B------:R-:W-:-:S13]  /*1a80*/  PLOP3.LUT P3, PT, P4, P3, PT, 0x80, 0x8 ;  /* 0x000000000008781c */ /* 0x000fda0002767070 */
[----:B------:R-:W-:Y:S05]  /*1a90*/  @!P3 BRA `(.L_x_18) ;  /* 0x00000000008cb947 */ /* 0x000fea0003800000 */
        /* <DEDUP_REMOVED lines=16> */
.L_x_19:
[----:B------:R-:W-:Y:S01]  /*1ba0*/  FMUL.FTZ R12, R10, R33 ;  /* 0x000000210a0c7220 */ /* 0x000fe20000410000 */
[----:B------:R-:W-:-:S03]  /*1bb0*/  FMUL.FTZ R0, R33, 0.5 ;  /* 0x3f00000021007820 */ /* 0x000fc60000410000 */
[----:B------:R-:W-:-:S04]  /*1bc0*/  FFMA R33, -R12, R12, R10 ;  /* 0x0000000c0c217223 */ /* 0x000fc8000000010a */
[----:B------:R-:W-:-:S07]  /*1bd0*/  FFMA R12, R33, R0, R12 ;  /* 0x00000000210c7223 */ /* 0x000fce000000000c */
.L_x_20:
[----:B------:R-:W2:Y:S01]  /*1be0*/  LDG.E.64 R32, desc[UR8][R16.64+-0x10] ;  /* 0xfffff00810207981 */ /* 0x000ea2000c1e1b00 */
[----:B------:R-:W1:Y:S02]  /*1bf0*/  F2F.F64.F32 R34, R12 ;  /* 0x0000000c00227310 */ /* 0x000e640000201800 */
[----:B-1---5:R-:W-:-:S08]  /*1c00*/  DADD R28, R28, R34 ;  /* 0x000000001c1c7229 */ /* 0x022fd00000000022 */
[----:B--2---:R-:W-:-:S14]  /*1c10*/  DSETP.GEU.AND P3, PT, R28, R32, PT ;  /* 0x000000201c00722a */ /* 0x004fdc0003f6e000 */
[----:B------:R-:W-:Y:S05]  /*1c20*/  @P3 BRA `(.L_x_18) ;  /* 0x0000000000283947 */ /* 0x000fea0003800000 */
[----:B------:R-:W-:Y:S01]  /*1c30*/  MOV R0, 0x43 ;  /* 0x0000004300007802 */ /* 0x000fe20000000f00 */
[----:B------:R-:W-:Y:S01]  /*1c40*/  VIADD R35, R3, 0xfffffffe ;  /* 0xfffffffe03237836 */ /* 0x000fe20000000000 */
        /* <DEDUP_REMOVED lines=8> */
.L_x_18:
        /* <DEDUP_REMOVED lines=18> */
.L_x_22:
[----:B------:R-:W-:Y:S01]  /*1df0*/  FMUL.FTZ R12, R10, R33 ;  /* 0x000000210a0c7220 */ /* 0x000fe20000410000 */
[----:B------:R-:W-:-:S03]  /*1e00*/  FMUL.FTZ R0, R33, 0.5 ;  /* 0x3f00000021007820 */ /* 0x000fc60000410000 */
[----:B------:R-:W-:-:S04]  /*1e10*/  FFMA R33, -R12, R12, R10 ;  /* 0x0000000c0c217223 */ /* 0x000fc8000000010a */
[----:B------:R-:W-:-:S07]  /*1e20*/  FFMA R12, R33, R0, R12 ;  /* 0x00000000210c7223 */ /* 0x000fce000000000c */
.L_x_23:
        /* <DEDUP_REMOVED lines=9> */
[----:B------:R2:W-:Y:S01]  /*1ec0*/  STG.E.U8 desc[UR8][R18.64+-0x1], R0 ;  /* 0xffffff0012007986 */ /* 0x0005e2000c101108 */
[----:B------:R-:W-:-:S03]  /*1ed0*/  VIADD R4, R4, 0x1 ;  /* 0x0000000104047836 */ /* 0x000fc60000000000 */
[----:B------:R2:W-:Y:S04]  /*1ee0*/  STG.E desc[UR8][R24.64+0x4], R33 ;  /* 0x0000042118007986 */ /* 0x0005e8000c101908 */
[----:B------:R2:W-:Y:S04]  /*1ef0*/  STG.E desc[UR8][R24.64], R31 ;  /* 0x0000001f18007986 */ /* 0x0005e8000c101908 */
[----:B------:R2:W-:Y:S04]  /*1f00*/  STG.E desc[UR8][R22.64+-0x8], R2 ;  /* 0xfffff80216007986 */ /* 0x0005e8000c101908 */
[----:B------:R2:W-:Y:S02]  /*1f10*/  STG.E desc[UR8][R22.64+-0x4], R3 ;  /* 0xfffffc0316007986 */ /* 0x0005e4000c101908 */
.L_x_21:
[----:B------:R-:W-:-:S04]  /*1f20*/  ISETP.GE.AND P3, PT, R3, R6, PT ;  /* 0x000000060300720c */ /* 0x000fc80003f66270 */
[----:B------:R-:W-:-:S04]  /*1f30*/  ISETP.GT.AND P3, PT, R3, -0x1, !P3 ;  /* 0xffffffff0300780c */ /* 0x000fc80005f64270 */
[----:B------:R-:W-:-:S13]  /*1f40*/  PLOP3.LUT P3, PT, P4, P3, PT, 0x80, 0x8 ;  /* 0x000000000008781c */ /* 0x000fda0002767070 */
[----:B------:R-:W-:Y:S05]  /*1f50*/  @!P3 BRA `(.L_x_24) ;  /* 0x0000000000b0b947 */ /* 0x000fea0003800000 */
[----:B------:R-:W-:-:S05]  /*1f60*/  IMAD.IADD R8, R8, 0x1, R3 ;  /* 0x0000000108087824 */ /* 0x000fca00078e0203 */
[----:B------:R-:W-:Y:S02]  /*1f70*/  SHF.R.S32.HI R10, RZ, 0x1f, R8 ;  /* 0x0000001fff0a7819 */ /* 0x000fe40000011408 */
[----:B-12---:R-:W-:-:S04]  /*1f80*/  IADD3 R28, P3, PT, R8, UR10, RZ ;  /* 0x0000000a081c7c10 */ /* 0x006fc8000ff7e0ff */
[----:B------:R-:W-:-:S05]  /*1f90*/  IADD3.X R29, PT, PT, R10, UR11, RZ, P3, !PT ;  /* 0x0000000b0a1d7c10 */ /* 0x000fca0009ffe4ff */
[----:B------:R-:W2:Y:S02]  /*1fa0*/  LDG.E.U8 R0, desc[UR8][R28.64] ;  /* 0x000000081c007981 */ /* 0x000ea4000c1e1100 */
[----:B--2---:R-:W-:-:S13]  /*1fb0*/  ISETP.NE.AND P3, PT, R0, 0x63, PT ;  /* 0x000000630000780c */ /* 0x004fda0003f65270 */
[----:B------:R-:W-:Y:S05]  /*1fc0*/  @P3 BRA `(.L_x_24) ;  /* 0x0000000000943947 */ /* 0x000fea0003800000 */
[----:B0-----:R-:W-:-:S04]  /*1fd0*/  IADD3 R24, P3, PT, R8, UR16, RZ ;  /* 0x0000001008187c10 */ /* 0x001fc8000ff7e0ff */
[----:B------:R-:W-:-:S05]  /*1fe0*/  IADD3.X R25, PT, PT, R10, UR17, RZ, P3, !PT ;  /* 0x000000110a197c10 */ /* 0x000fca0009ffe4ff */
[----:B------:R-:W2:Y:S02]  /*1ff0*/  LDG.E.U8 R24, desc[UR8][R24.64] ;  /* 0x0000000818187981 */ /* 0x000ea4000c1e1100 */
[----:B--2---:R-:W-:-:S13]  /*2000*/  ISETP.NE.AND P3, PT, R24, RZ, PT ;  /* 0x000000ff1800720c */ /* 0x004fda0003f65270 */
[----:B------:R-:W-:Y:S05]  /*2010*/  @P3 BRA `(.L_x_24) ;  /* 0x0000000000803947 */ /* 0x000fea0003800000 */
[----:B------:R0:W5:Y:S01]  /*2020*/  LDG.E.64 R24, desc[UR8][R26.64] ;  /* 0x000000081a187981 */ /* 0x000162000c1e1b00 */
[----:B------:R-:W-:-:S04]  /*2030*/  I2FP.F32.U32 R10, UR4 ;  /* 0x00000004000a7c45 */ /* 0x000fc80008201000 */
[----:B------:R-:W-:Y:S01]  /*2040*/  IADD3 R0, PT, PT, R10, -0xd000000, RZ ;  /* 0xf30000000a007810 */ /* 0x000fe20007ffe0ff */
[----:B------:R0:W1:Y:S03]  /*2050*/  MUFU.RSQ R33, R10 ;  /* 0x0000000a00217308 */ /* 0x0000660000001400 */
[----:B------:R-:W-:-:S13]  /*2060*/  ISETP.GT.U32.AND P3, PT, R0, 0x727fffff, PT ;  /* 0x727fffff0000780c */ /* 0x000fda0003f64070 */
[----:B0-----:R-:W-:Y:S05]  /*2070*/  @!P3 BRA `(.L_x_25) ;  /* 0x00000000000cb947 */ /* 0x001fea0003800000 */
[----:B------:R-:W-:-:S07]  /*2080*/  MOV R0, 0x20a0 ;  /* 0x000020a000007802 */ /* 0x000fce0000000f00 */
[----:B-1---5:R-:W-:Y:S05]  /*2090*/  CALL.REL.NOINC `($__internal_0_$__cuda_sm20_sqrt_rn_f32_slowpath) ;  /* 0x0000001c00bc7944 */ /* 0x022fea0003c00000 */
[----:B------:R-:W-:Y:S05]  /*20a0*/  BRA `(.L_x_26) ;  /* 0x0000000000107947 */ /* 0x000fea0003800000 */
.L_x_25:
[----:B-1----:R-:W-:Y:S01]  /*20b0*/  FMUL.FTZ R12, R10, R33 ;  /* 0x000000210a0c7220 */ /* 0x002fe20000410000 */
[----:B------:R-:W-:-:S03]  /*20c0*/  FMUL.FTZ R0, R33, 0.5 ;  /* 0x3f00000021007820 */ /* 0x000fc60000410000 */
[----:B------:R-:W-:-:S04]  /*20d0*/  FFMA R33, -R12, R12, R10 ;  /* 0x0000000c0c217223 */ /* 0x000fc8000000010a */
[----:B------:R-:W-:-:S07]  /*20e0*/  FFMA R12, R33, R0, R12 ;  /* 0x00000000210c7223 */ /* 0x000fce000000000c */
.L_x_26:
[----:B------:R-:W0:Y:S02]  /*20f0*/  LDC.64 R32, c[0x0][0x3a0] ;  /* 0x0000e800ff207b82 */ /* 0x000e240000000a00 */
[----:B0-----:R-:W-:-:S05]  /*2100*/  IMAD.WIDE R32, R8, 0x8, R32 ;  /* 0x0000000808207825 */ /* 0x001fca00078e0220 */
[----:B------:R-:W2:Y:S01]  /*2110*/  LDG.E.64 R36, desc[UR8][R32.64] ;  /* 0x0000000820247981 */ /* 0x000ea2000c1e1b00 */
[----:B------:R-:W0:Y:S02]  /*2120*/  F2F.F64.F32 R34, R12 ;  /* 0x0000000c00227310 */ /* 0x000e240000201800 */
[----:B0----5:R-:W-:-:S08]  /*2130*/  DADD R34, R24, R34 ;  /* 0x0000000018227229 */ /* 0x021fd00000000022 */
[----:B--2---:R-:W-:-:S14]  /*2140*/  DSETP.GEU.AND P3, PT, R34, R36, PT ;  /* 0x000000242200722a */ /* 0x004fdc0003f6e000 */
[----:B------:R-:W-:Y:S05]  /*2150*/  @P3 BRA `(.L_x_24) ;  /* 0x0000000000303947 */ /* 0x000fea0003800000 */
[----:B------:R-:W0:Y:S01]  /*2160*/  LDC.64 R24, c[0x0][0x3c0] ;  /* 0x0000f000ff187b82 */ /* 0x000e220000000a00 */
[----:B------:R-:W-:Y:S01]  /*2170*/  IMAD.MOV.U32 R14, RZ, RZ, 0x43 ;  /* 0x00000043ff0e7424 */ /* 0x000fe200078e00ff */
[----:B------:R3:W-:Y:S04]  /*2180*/  STG.E.64 desc[UR8][R32.64], R34 ;  /* 0x0000002220007986 */ /* 0x0007e8000c101b08 */
[----:B------:R3:W-:Y:S02]  /*2190*/  STG.E.U8 desc[UR8][R28.64], R14 ;  /* 0x0000000e1c007986 */ /* 0x0007e4000c101108 */
[----:B------:R-:W1:Y:S01]  /*21a0*/  LDC.64 R36, c[0x0][0x3a8] ;  /* 0x0000ea00ff247b82 */ /* 0x000e620000000a00 */
[----:B0-----:R-:W-:-:S04]  /*21b0*/  IMAD.WIDE R24, R4, 0x8, R24 ;  /* 0x0000000804187825 */ /* 0x001fc800078e0218 */
[----:B------:R-:W-:Y:S01]  /*21c0*/  VIADD R4, R4, 0x1 ;  /* 0x0000000104047836 */ /* 0x000fe20000000000 */
[----:B------:R3:W-:Y:S01]  /*21d0*/  STG.E desc[UR8][R24.64], R31 ;  /* 0x0000001f18007986 */ /* 0x0007e2000c101908 */
[----:B-1----:R-:W-:-:S03]  /*21e0*/  IMAD.WIDE R36, R8, 0x8, R36 ;  /* 0x0000000808247825 */ /* 0x002fc600078e0224 */
[----:B------:R3:W-:Y:S04]  /*21f0*/  STG.E desc[UR8][R24.64+0x4], R3 ;  /* 0x0000040318007986 */ /* 0x0007e8000c101908 */
[----:B------:R3:W-:Y:S04]  /*2200*/  STG.E desc[UR8][R36.64], R2 ;  /* 0x0000000224007986 */ /* 0x0007e8000c101908 */
[----:B------:R3:W-:Y:S02]  /*2210*/  STG.E desc[UR8][R36.64+0x4], R3 ;  /* 0x0000040324007986 */ /* 0x0007e4000c101908 */
.L_x_24:
[----:B------:R-:W-:Y:S01]  /*2220*/  ISETP.GE.AND P3, PT, R11, R6, PT ;  /* 0x000000060b00720c */ /* 0x000fe20003f66270 */
[----:B0-23--:R-:W0:Y:S03]  /*2230*/  LDC.64 R24, c[0x0][0x3c0] ;  /* 0x0000f000ff187b82 */ /* 0x00de260000000a00 */
[----:B------:R-:W-:-:S04]  /*2240*/  ISETP.GT.AND P3, PT, R3, -0x2, !P3 ;  /* 0xfffffffe0300780c */ /* 0x000fc80005f64270 */
        /* <DEDUP_REMOVED lines=18> */
.L_x_28:
[----:B------:R-:W-:Y:S01]  /*2370*/  FMUL.FTZ R12, R10, R8 ;  /* 0x000000080a0c7220 */ /* 0x000fe20000410000 */
[----:B------:R-:W-:-:S03]  /*2380*/  FMUL.FTZ R0, R8, 0.5 ;  /* 0x3f00000008007820 */ /* 0x000fc60000410000 */
[----:B------:R-:W-:-:S04]  /*2390*/  FFMA R33, -R12, R12, R10 ;  /* 0x0000000c0c217223 */ /* 0x000fc8000000010a */
[----:B------:R-:W-:-:S07]  /*23a0*/  FFMA R12, R33, R0, R12 ;  /* 0x00000000210c7223 */ /* 0x000fce000000000c */
.L_x_29:
        /* <DEDUP_REMOVED lines=14> */
.L_x_27:
[----:B------:R-:W-:-:S04]  /*2490*/  ISETP.GE.AND P3, PT, R13, R6, PT ;  /* 0x000000060d00720c */ /* 0x000fc80003f66270 */
[----:B------:R-:W-:-:S04]  /*24a0*/  ISETP.GT.AND P3, PT, R3, -0x3, !P3 ;  /* 0xfffffffd0300780c */ /* 0x000fc80005f64270 */
[----:B------:R-:W-:-:S13]  /*24b0*/  PLOP3.LUT P3, PT, P4, P3, PT, 0x80, 0x8 ;  /* 0x000000000008781c */ /* 0x000fda0002767070 */
[----:B------:R-:W-:Y:S05]  /*24c0*/  @!P3 BRA `(.L_x_30) ;  /* 0x000000000088b947 */ /* 0x000fea0003800000 */
[----:B-12---:R-:W2:Y:S02]  /*24d0*/  LDG.E.U8 R0, desc[UR8][R18.64+0x2] ;  /* 0x0000020812007981 */ /* 0x006ea4000c1e1100 */
        /* <DEDUP_REMOVED lines=15> */
.L_x_31:
[----:B------:R-:W-:Y:S01]  /*25d0*/  FMUL.FTZ R12, R10, R8 ;  /* 0x000000080a0c7220 */ /* 0x000fe20000410000 */
[----:B------:R-:W-:-:S03]  /*25e0*/  FMUL.FTZ R0, R8, 0.5 ;  /* 0x3f00000008007820 */ /* 0x000fc60000410000 */
[----:B------:R-:W-:-:S04]  /*25f0*/  FFMA R33, -R12, R12, R10 ;  /* 0x0000000c0c217223 */ /* 0x000fc8000000010a */
[----:B------:R-:W-:-:S07]  /*2600*/  FFMA R12, R33, R0, R12 ;  /* 0x00000000210c7223 */ /* 0x000fce000000000c */
.L_x_32:
[----:B------:R-:W2:Y:S01]  /*2610*/  LDG.E.64 R32, desc[UR8][R16.64+0x10] ;  /* 0x0000100810207981 */ /* 0x000ea2000c1e1b00 */
[----:B------:R-:W1:Y:S02]  /*2620*/  F2F.F64.F32 R34, R12 ;  /* 0x0000000c00227310 */ /* 0x000e640000201800 */
[----:B-1---5:R-:W-:-:S08]  /*2630*/  DADD R28, R28, R34 ;  /* 0x000000001c1c7229 */ /* 0x022fd00000000022 */
[----:B--2---:R-:W-:-:S14]  /*2640*/  DSETP.GEU.AND P3, PT, R28, R32, PT ;  /* 0x000000201c00722a */ /* 0x004fdc0003f6e000 */
[----:B------:R-:W-:Y:S05]  /*2650*/  @P3 BRA `(.L_x_30) ;  /* 0x0000000000243947 */ /* 0x000fea0003800000 */
[----:B------:R-:W-:Y:S01]  /*2660*/  IMAD.MOV.U32 R0, RZ, RZ, 0x43 ;  /* 0x00000043ff007424 */ /* 0x000fe200078e00ff */
[----:B------:R3:W-:Y:S01]  /*2670*/  STG.E.64 desc[UR8][R16.64+0x10], R28 ;  /* 0x0000101c10007986 */ /* 0x0007e2000c101b08 */
[C---:B0-----:R-:W-:Y:S01]  /*2680*/  IMAD.WIDE R32, R4.reuse, 0x8, R24 ;  /* 0x0000000804207825 */ /* 0x041fe200078e0218 */
[----:B------:R-:W-:Y:S02]  /*2690*/  IADD3 R4, PT, PT, R4, 0x1, RZ ;  /* 0x0000000104047810 */ /* 0x000fe40007ffe0ff */
[----:B------:R3:W-:Y:S04]  /*26a0*/  STG.E.U8 desc[UR8][R18.64+0x2], R0 ;  /* 0x0000020012007986 */ /* 0x0007e8000c101108 */
[----:B------:R3:W-:Y:S04]  /*26b0*/  STG.E desc[UR8][R32.64], R31 ;  /* 0x0000001f20007986 */ /* 0x0007e8000c101908 */
[----:B------:R3:W-:Y:S04]  /*26c0*/  STG.E desc[UR8][R32.64+0x4], R13 ;  /* 0x0000040d20007986 */ /* 0x0007e8000c101908 */
[----:B------:R3:W-:Y:S04]  /*26d0*/  STG.E desc[UR8][R22.64+0x10], R2 ;  /* 0x0000100216007986 */ /* 0x0007e8000c101908 */
[----:B------:R3:W-:Y:S02]  /*26e0*/  STG.E desc[UR8][R22.64+0x14], R3 ;  /* 0x0000140316007986 */ /* 0x0007e4000c101908 */
.L_x_30:
[----:B------:R-:W-:-:S13]  /*26f0*/  PLOP3.LUT P3, PT, P4, P2, PT, 0x80, 0x8 ;  /* 0x000000000008781c */ /* 0x000fda0002765070 */
[----:B------:R-:W-:Y:S05]  /*2700*/  @!P3 BRA `(.L_x_33) ;  /* 0x000000000088b947 */ /* 0x000fea0003800000 */
[----:B-123--:R-:W2:Y:S02]  /*2710*/  LDG.E.U8 R0, desc[UR8][R18.64+0x3] ;  /* 0x0000030812007981 */ /* 0x00eea4000c1e1100 */
        /* <DEDUP_REMOVED lines=15> */
.L_x_34:
[----:B------:R-:W-:Y:S01]  /*2810*/  FMUL.FTZ R12, R10, R8 ;  /* 0x000000080a0c7220 */ /* 0x000fe20000410000 */
[----:B------:R-:W-:-:S03]  /*2820*/  FMUL.FTZ R0, R8, 0.5 ;  /* 0x3f00000008007820 */ /* 0x000fc60000410000 */
[----:B------:R-:W-:-:S04]  /*2830*/  FFMA R33, -R12, R12, R10 ;  /* 0x0000000c0c217223 */ /* 0x000fc8000000010a */
[----:B------:R-:W-:-:S07]  /*2840*/  FFMA R12, R33, R0, R12 ;  /* 0x00000000210c7223 */ /* 0x000fce000000000c */
.L_x_35:
        /* <DEDUP_REMOVED lines=14> */
.L_x_33:
[----:B------:R-:W-:-:S04]  /*2930*/  ISETP.GE.AND P3, PT, R15, R6, PT ;  /* 0x000000060f00720c */ /* 0x000fc80003f66270 */
[----:B------:R-:W-:-:S04]  /*2940*/  ISETP.GT.AND P3, PT, R3, -0x5, !P3 ;  /* 0xfffffffb0300780c */ /* 0x000fc80005f64270 */
[----:B------:R-:W-:-:S13]  /*2950*/  PLOP3.LUT P3, PT, P4, P3, PT, 0x80, 0x8 ;  /* 0x000000000008781c */ /* 0x000fda0002767070 */
[----:B------:R-:W-:Y:S05]  /*2960*/  @!P3 BRA `(.L_x_36) ;  /* 0x000000000088b947 */ /* 0x000fea0003800000 */
[----:B-1234-:R-:W2:Y:S02]  /*2970*/  LDG.E.U8 R0, desc[UR8][R18.64+0x4] ;  /* 0x0000040812007981 */ /* 0x01eea4000c1e1100 */
        /* <DEDUP_REMOVED lines=15> */
.L_x_37:
[----:B--2---:R-:W-:Y:S01]  /*2a70*/  FMUL.FTZ R12, R10, R8 ;  /* 0x000000080a0c7220 */ /* 0x004fe20000410000 */
[----:B------:R-:W-:-:S03]  /*2a80*/  FMUL.FTZ R0, R8, 0.5 ;  /* 0x3f00000008007820 */ /* 0x000fc60000410000 */
[----:B------:R-:W-:-:S04]  /*2a90*/  FFMA R29, -R12, R12, R10 ;  /* 0x0000000c0c1d7223 */ /* 0x000fc8000000010a */
[----:B------:R-:W-:-:S07]  /*2aa0*/  FFMA R12, R29, R0, R12 ;  /* 0x000000001d0c7223 */ /* 0x000fce000000000c */
.L_x_38:
        /* <DEDUP_REMOVED lines=14> */
.L_x_36:
[----:B------:R-:W-:Y:S05]  /*2b90*/  BRA.U UP0, `(.L_x_39) ;  /* 0xffffffe900307547 */ /* 0x000fea000b83ffff */
.L_x_11:
[----:B------:R-:W-:Y:S01]  /*2ba0*/  ISETP.GT.AND P0, PT, R4, RZ, PT ;  /* 0x000000ff0400720c */ /* 0x000fe20003f04270 */
[----:B-1234-:R-:W-:-:S12]  /*2bb0*/  IMAD.MOV.U32 R0, RZ, RZ, R4 ;  /* 0x000000ffff007224 */ /* 0x01efd800078e0004 */
[----:B------:R-:W-:Y:S05]  /*2bc0*/  @P0 BRA `(.L_x_40) ;  /* 0xffffffd8007c0947 */ /* 0x000fea000383ffff */
.L_x_10:
[----:B------:R-:W1:Y:S01]  /*2bd0*/  LDC.64 R14, c[0x0][0x390] ;  /* 0x0000e400ff0e7b82 */ /* 0x000e620000000a00 */
[----:B------:R-:W1:Y:S01]  /*2be0*/  LDCU UR6, c[0x0][0x398] ;  /* 0x00007300ff0677ac */ /* 0x000e620008000800 */
[----:B0-----:R-:W-:-:S06]  /*2bf0*/  MOV R5, RZ ;  /* 0x000000ff00057202 */ /* 0x001fcc0000000f00 */
[----:B------:R-:W0:Y:S01]  /*2c00*/  LDC R17, c[0x0][0x38c] ;  /* 0x0000e300ff117b82 */ /* 0x000e220000000800 */
[----:B-1----:R-:W-:Y:S02]  /*2c10*/  ISETP.NE.AND P0, PT, R14, UR6, PT ;  /* 0x000000060e007c0c */ /* 0x002fe4000bf05270 */
[----:B0-----:R-:W-:-:S13]  /*2c20*/  ISETP.EQ.AND P1, PT, R15, R17, PT ;  /* 0x000000110f00720c */ /* 0x001fda0003f22270 */
[----:B------:R-:W-:Y:S05]  /*2c30*/  @!P0 BRA P1, `(.L_x_41) ;  /* 0x0000000000508947 */ /* 0x000fea0000800000 */
[----:B------:R-:W0:Y:S01]  /*2c40*/  LDC.64 R8, c[0x0][0x3a8] ;  /* 0x0000ea00ff087b82 */ /* 0x000e220000000a00 */
[----:B------:R-:W1:Y:S01]  /*2c50*/  LDCU UR4, c[0x0][0x398] ;  /* 0x00007300ff0477ac */ /* 0x000e620008000800 */
[----:B------:R-:W-:Y:S01]  /*2c60*/  IMAD.MOV.U32 R11, RZ, RZ, RZ ;  /* 0x000000ffff0b7224 */ /* 0x000fe200078e00ff */
[----:B------:R-:W2:Y:S05]  /*2c70*/  LDCU UR5, c[0x0][0x394] ;  /* 0x00007280ff0577ac */ /* 0x000eaa0008000800 */
[----:B------:R-:W3:Y:S01]  /*2c80*/  LDC.64 R6, c[0x0][0x3b8] ;  /* 0x0000ee00ff067b82 */ /* 0x000ee20000000a00 */
[----:B------:R-:W4:Y:S01]  /*2c90*/  LDCU UR7, c[0x0][0x388] ;  /* 0x00007100ff0777ac */ /* 0x000f220008000800 */
[----:B-1----:R-:W-:-:S02]  /*2ca0*/  IMAD.U32 R13, RZ, RZ, UR4 ;  /* 0x00000004ff0d7e24 */ /* 0x002fc4000f8e00ff */
[----:B--2---:R-:W-:-:S07]  /*2cb0*/  IMAD.U32 R0, RZ, RZ, UR5 ;  /* 0x00000005ff007e24 */ /* 0x004fce000f8e00ff */
.L_x_42:
[----:B----4-:R-:W-:Y:S02]  /*2cc0*/  IMAD R5, R0, UR7, R13 ;  /* 0x0000000700057c24 */ /* 0x010fe4000f8e020d */
[----:B---3--:R-:W-:-:S04]  /*2cd0*/  IMAD.WIDE.U32 R2, R11, 0x8, R6 ;  /* 0x000000080b027825 */ /* 0x008fc800078e0006 */
[----:B0-----:R-:W-:Y:S01]  /*2ce0*/  IMAD.WIDE R4, R5, 0x8, R8 ;  /* 0x0000000805047825 */ /* 0x001fe200078e0208 */
[----:B------:R0:W-:Y:S04]  /*2cf0*/  STG.E desc[UR8][R2.64], R0 ;  /* 0x0000000002007986 */ /* 0x0001e8000c101908 */
[----:B------:R1:W-:Y:S04]  /*2d00*/  STG.E desc[UR8][R2.64+0x4], R13 ;  /* 0x0000040d02007986 */ /* 0x0003e8000c101908 */
[----:B0-----:R-:W2:Y:S04]  /*2d10*/  LDG.E R0, desc[UR8][R4.64] ;  /* 0x0000000804007981 */ /* 0x001ea8000c1e1900 */
[----:B-1----:R-:W3:Y:S01]  /*2d20*/  LDG.E R13, desc[UR8][R4.64+0x4] ;  /* 0x00000408040d7981 */ /* 0x002ee2000c1e1900 */
[----:B------:R-:W-:-:S02]  /*2d30*/  IADD3 R11, PT, PT, R11, 0x1, RZ ;  /* 0x000000010b0b7810 */ /* 0x000fc40007ffe0ff */
[----:B---3--:R-:W-:-:S04]  /*2d40*/  ISETP.NE.AND P0, PT, R13, R14, PT ;  /* 0x0000000e0d00720c */ /* 0x008fc80003f05270 */
[----:B--2---:R-:W-:-:S13]  /*2d50*/  ISETP.NE.OR P0, PT, R0, R17, P0 ;  /* 0x000000110000720c */ /* 0x004fda0000705670 */
[----:B------:R-:W-:Y:S05]  /*2d60*/  @P0 BRA `(.L_x_42) ;  /* 0xfffffffc00d40947 */ /* 0x000fea000383ffff */
[----:B------:R-:W-:-:S07]  /*2d70*/  IMAD.MOV.U32 R5, RZ, RZ, R11 ;  /* 0x000000ffff057224 */ /* 0x000fce00078e000b */
.L_x_41:
[----:B------:R-:W0:Y:S01]  /*2d80*/  LDC.64 R2, c[0x0][0x3b8] ;  /* 0x0000ee00ff027b82 */ /* 0x000e220000000a00 */
[C---:B------:R-:W-:Y:S01]  /*2d90*/  ISETP.GE.U32.AND P0, PT, R5.reuse, 0x2, PT ;  /* 0x000000020500780c */ /* 0x040fe20003f06070 */
[----:B0-----:R-:W-:-:S05]  /*2da0*/  IMAD.WIDE.U32 R6, R5, 0x8, R2 ;  /* 0x0000000805067825 */ /* 0x001fca00078e0002 */
[----:B------:R0:W-:Y:S04]  /*2db0*/  STG.E desc[UR8][R6.64], R17 ;  /* 0x0000001106007986 */ /* 0x0001e8000c101908 */
[----:B------:R0:W-:Y:S03]  /*2dc0*/  STG.E desc[UR8][R6.64+0x4], R14 ;  /* 0x0000040e06007986 */ /* 0x0001e6000c101908 */
[----:B------:R-:W-:Y:S05]  /*2dd0*/  @!P0 EXIT ;  /* 0x000000000000894d */ /* 0x000fea0003800000 */
[----:B0-----:R-:W0:Y:S02]  /*2de0*/  LDC.64 R6, c[0x0][0x3b8] ;  /* 0x0000ee00ff067b82 */ /* 0x001e240000000a00 */
[----:B0-----:R-:W2:Y:S02]  /*2df0*/  LDG.E R0, desc[UR8][R6.64] ;  /* 0x0000000806007981 */ /* 0x001ea4000c1e1900 */
[----:B--2---:R-:W-:-:S13]  /*2e00*/  ISETP.NE.AND P0, PT, R0, R15, PT ;  /* 0x0000000f0000720c */ /* 0x004fda0003f05270 */
[----:B------:R-:W-:Y:S05]  /*2e10*/  @P0 EXIT ;  /* 0x000000000000094d */ /* 0x000fea0003800000 */
[----:B------:R-:W2:Y:S01]  /*2e20*/  LDG.E R6, desc[UR8][R6.64+0x4] ;  /* 0x0000040806067981 */ /* 0x000ea2000c1e1900 */
[----:B------:R-:W-:-:S04]  /*2e30*/  ISETP.GE.AND P0, PT, R5, 0x1, PT ;  /* 0x000000010500780c */ /* 0x000fc80003f06270 */
[----:B--2---:R-:W-:-:S13]  /*2e40*/  ISETP.NE.OR P0, PT, R6, UR6, !P0 ;  /* 0x0000000606007c0c */ /* 0x004fda000c705670 */
[----:B------:R-:W-:Y:S05]  /*2e50*/  @P0 EXIT ;  /* 0x000000000000094d */ /* 0x000fea0003800000 */
[C---:B------:R-:W-:Y:S01]  /*2e60*/  ISETP.GE.U32.AND P0, PT, R5.reuse, 0x10, PT ;  /* 0x000000100500780c */ /* 0x040fe20003f06070 */
[----:B------:R-:W-:Y:S01]  /*2e70*/  IMAD.MOV.U32 R9, RZ, RZ, R5 ;  /* 0x000000ffff097224 */ /* 0x000fe200078e0005 */
[----:B------:R-:W-:-:S11]  /*2e80*/  LOP3.LUT R8, R5, 0xf, RZ, 0xc0, !PT ;  /* 0x0000000f05087812 */ /* 0x000fd600078ec0ff */
[----:B------:R-:W-:Y:S05]  /*2e90*/  @!P0 BRA `(.L_x_43) ;  /* 0x00000008002c8947 */ /* 0x000fea0003800000 */
[C---:B------:R-:W-:Y:S01]  /*2ea0*/  LOP3.LUT R0, R5.reuse, 0x7ffffff0, RZ, 0xc0, !PT ;  /* 0x7ffffff005007812 */ /* 0x040fe200078ec0ff */
[----:B------:R-:W-:Y:S01]  /*2eb0*/  VIADD R9, R5, 0xfffffff9 ;  /* 0xfffffff905097836 */ /* 0x000fe20000000000 */
[----:B------:R-:W0:Y:S02]  /*2ec0*/  LDCU UR4, c[0x0][0x388] ;  /* 0x00007100ff0477ac */ /* 0x000e240008000800 */
[----:B------:R-:W-:-:S07]  /*2ed0*/  IADD3 R0, PT, PT, -R0, RZ, RZ ;  /* 0x000000ff00007210 */ /* 0x000fce0007ffe1ff */
.L_x_44:
[----:B------:R-:W-:Y:S01]  /*2ee0*/  VIADD R11, R9, 0x7 ;  /* 0x00000007090b7836 */ /* 0x000fe20000000000 */
[----:B-1----:R-:W1:Y:S03]  /*2ef0*/  LDC.64 R6, c[0x0][0x380] ;  /* 0x0000e000ff067b82 */ /* 0x002e660000000a00 */
[----:B------:R-:W-:-:S05]  /*2f00*/  IMAD.WIDE.U32 R10, R11, 0x8, R2 ;  /* 0x000000080b0a7825 */ /* 0x000fca00078e0002 */
[----:B------:R-:W0:Y:S04]  /*2f10*/  LDG.E R4, desc[UR8][R10.64] ;  /* 0x000000080a047981 */ /* 0x000e28000c1e1900 */
[----:B------:R-:W0:Y:S01]  /*2f20*/  LDG.E R13, desc[UR8][R10.64+0x4] ;  /* 0x000004080a0d7981 */ /* 0x000e22000c1e1900 */
[----:B------:R-:W-:Y:S02]  /*2f30*/  IMAD.MOV.U32 R12, RZ, RZ, 0x58 ;  /* 0x00000058ff0c7424 */ /* 0x000fe400078e00ff */
[----:B0-----:R-:W-:Y:S02]  /*2f40*/  IMAD R4, R4, UR4, R13 ;  /* 0x0000000404047c24 */ /* 0x001fe4000f8e020d */
[----:B------:R-:W-:-:S03]  /*2f50*/  VIADD R13, R9, 0x6 ;  /* 0x00000006090d7836 */ /* 0x000fc60000000000 */
[----:B-1----:R-:W-:-:S04]  /*2f60*/  IADD3 R14, P0, PT, R4, R6, RZ ;  /* 0x00000006040e7210 */ /* 0x002fc80007f1e0ff */
[----:B------:R-:W-:Y:S02]  /*2f70*/  LEA.HI.X.SX32 R15, R4, R7, 0x1, P0 ;  /* 0x00000007040f7211 */ /* 0x000fe400000f0eff */
[----:B------:R-:W-:Y:S01]  /*2f80*/  PRMT R4, R12, 0x7610, R4 ;  /* 0x000076100c047816 */ /* 0x000fe20000000004 */
[----:B------:R-:W-:-:S04]  /*2f90*/  IMAD.WIDE.U32 R12, R13, 0x8, R2 ;  /* 0x000000080d0c7825 */ /* 0x000fc800078e0002 */
[----:B------:R0:W-:Y:S04]  /*2fa0*/  STG.E.U8 desc[UR8][R14.64], R4 ;  /* 0x000000040e007986 */ /* 0x0001e8000c101108 */
[----:B------:R-:W2:Y:S04]  /*2fb0*/  LDG.E R16, desc[UR8][R12.64] ;  /* 0x000000080c107981 */ /* 0x000ea8000c1e1900 */
[----:B------:R-:W2:Y:S01]  /*2fc0*/  LDG.E R11, desc[UR8][R12.64+0x4] ;  /* 0x000004080c0b7981 */ /* 0x000ea2000c1e1900 */
[----:B------:R-:W-:Y:S01]  /*2fd0*/  IADD3 R19, PT, PT, R9, 0x5, RZ ;  /* 0x0000000509137810 */ /* 0x000fe20007ffe0ff */
[----:B--2---:R-:W-:-:S05]  /*2fe0*/  IMAD R11, R16, UR4, R11 ;  /* 0x00000004100b7c24 */ /* 0x004fca000f8e020b */
[----:B------:R-:W-:-:S04]  /*2ff0*/  IADD3 R16, P0, PT, R11, R6, RZ ;  /* 0x000000060b107210 */ /* 0x000fc80007f1e0ff */
[----:B------:R-:W-:Y:S01]  /*3000*/  LEA.HI.X.SX32 R17, R11, R7, 0x1, P0 ;  /* 0x000000070b117211 */ /* 0x000fe200000f0eff */
[----:B------:R-:W-:-:S04]  /*3010*/  IMAD.WIDE.U32 R10, R19, 0x8, R2 ;  /* 0x00000008130a7825 */ /* 0x000fc800078e0002 */
[----:B------:R1:W-:Y:S04]  /*3020*/  STG.E.U8 desc[UR8][R16.64], R4 ;  /* 0x0000000410007986 */ /* 0x0003e8000c101108 */
[----:B------:R-:W2:Y:S04]  /*3030*/  LDG.E R18, desc[UR8][R10.64] ;  /* 0x000000080a127981 */ /* 0x000ea8000c1e1900 */
[----:B------:R-:W2:Y:S01]  /*3040*/  LDG.E R19, desc[UR8][R10.64+0x4] ;  /* 0x000004080a137981 */ /* 0x000ea2000c1e1900 */
[----:B------:R-:W-:-:S04]  /*3050*/  VIADD R13, R9, 0x4 ;  /* 0x00000004090d7836 */ /* 0x000fc80000000000 */
[----:B------:R-:W-:-:S04]  /*3060*/  IMAD.WIDE.U32 R12, R13, 0x8, R2 ;  /* 0x000000080d0c7825 */ /* 0x000fc800078e0002 */
[----:B--2---:R-:W-:-:S05]  /*3070*/  IMAD R18, R18, UR4, R19 ;  /* 0x0000000412127c24 */ /* 0x004fca000f8e0213 */
[----:B0-----:R-:W-:-:S04]  /*3080*/  IADD3 R14, P0, PT, R18, R6, RZ ;  /* 0x00000006120e7210 */ /* 0x001fc80007f1e0ff */
[----:B------:R-:W-:-:S05]  /*3090*/  LEA.HI.X.SX32 R15, R18, R7, 0x1, P0 ;  /* 0x00000007120f7211 */ /* 0x000fca00000f0eff */
[----:B------:R0:W-:Y:S04]  /*30a0*/  STG.E.U8 desc[UR8][R14.64], R4 ;  /* 0x000000040e007986 */ /* 0x0001e8000c101108 */
[----:B------:R-:W2:Y:S04]  /*30b0*/  LDG.E R18, desc[UR8][R12.64] ;  /* 0x000000080c127981 */ /* 0x000ea8000c1e1900 */
[----:B------:R-:W2:Y:S01]  /*30c0*/  LDG.E R19, desc[UR8][R12.64+0x4] ;  /* 0x000004080c137981 */ /* 0x000ea2000c1e1900 */
[----:B------:R-:W-:-:S04]  /*30d0*/  VIADD R11, R9, 0x3 ;  /* 0x00000003090b7836 */ /* 0x000fc80000000000 */
[----:B------:R-:W-:-:S04]  /*30e0*/  IMAD.WIDE.U32 R10, R11, 0x8, R2 ;  /* 0x000000080b0a7825 */ /* 0x000fc800078e0002 */
[----:B--2---:R-:W-:-:S05]  /*30f0*/  IMAD R18, R18, UR4, R19 ;  /* 0x0000000412127c24 */ /* 0x004fca000f8e0213 */
[----:B-1----:R-:W-:-:S04]  /*3100*/  IADD3 R16, P0, PT, R18, R6, RZ ;  /* 0x0000000612107210 */ /* 0x002fc80007f1e0ff */
[----:B------:R-:W-:-:S05]  /*3110*/  LEA.HI.X.SX32 R17, R18, R7, 0x1, P0 ;  /* 0x0000000712117211 */ /* 0x000fca00000f0eff */
        /* <DEDUP_REMOVED lines=11> */
[----:B------:R-:W-:-:S05]  /*31d0*/  IADD3 R11, PT, PT, R9, 0x1, RZ ;  /* 0x00000001090b7810 */ /* 0x000fca0007ffe0ff */
[----:B------:R-:W-:-:S04]  /*31e0*/  IMAD.WIDE.U32 R10, R11, 0x8, R2 ;  /* 0x000000080b0a7825 */ /* 0x000fc800078e0002 */
[----:B--2---:R-:W-:-:S05]  /*31f0*/  IMAD R18, R18, UR4, R19 ;  /* 0x0000000412127c24 */ /* 0x004fca000f8e0213 */
[----:B-1----:R-:W-:-:S04]  /*3200*/  IADD3 R16, P0, PT, R18, R6, RZ ;  /* 0x0000000612107210 */ /* 0x002fc80007f1e0ff */
[----:B------:R-:W-:-:S05]  /*3210*/  LEA.HI.X.SX32 R17, R18, R7, 0x1, P0 ;  /* 0x0000000712117211 */ /* 0x000fca00000f0eff */
[----:B------:R1:W-:Y:S04]  /*3220*/  STG.E.U8 desc[UR8][R16.64], R4 ;  /* 0x0000000410007986 */ /* 0x0003e8000c101108 */
[----:B------:R-:W2:Y:S04]  /*3230*/  LDG.E R18, desc[UR8][R10.64] ;  /* 0x000000080a127981 */ /* 0x000ea8000c1e1900 */
[----:B------:R-:W2:Y:S01]  /*3240*/  LDG.E R19, desc[UR8][R10.64+0x4] ;  /* 0x000004080a137981 */ /* 0x000ea2000c1e1900 */
[----:B------:R-:W-:-:S04]  /*3250*/  IMAD.WIDE.U32 R12, R9, 0x8, R2 ;  /* 0x00000008090c7825 */ /* 0x000fc800078e0002 */
[----:B--2---:R-:W-:-:S05]  /*3260*/  IMAD R18, R18, UR4, R19 ;  /* 0x0000000412127c24 */ /* 0x004fca000f8e0213 */
[----:B0-----:R-:W-:-:S04]  /*3270*/  IADD3 R14, P0, PT, R18, R6, RZ ;  /* 0x00000006120e7210 */ /* 0x001fc80007f1e0ff */
[----:B------:R-:W-:-:S05]  /*3280*/  LEA.HI.X.SX32 R15, R18, R7, 0x1, P0 ;  /* 0x00000007120f7211 */ /* 0x000fca00000f0eff */
[----:B------:R0:W-:Y:S04]  /*3290*/  STG.E.U8 desc[UR8][R14.64], R4 ;  /* 0x000000040e007986 */ /* 0x0001e8000c101108 */
[----:B------:R-:W2:Y:S04]  /*32a0*/  LDG.E R18, desc[UR8][R12.64] ;  /* 0x000000080c127981 */ /* 0x000ea8000c1e1900 */
[----:B------:R-:W2:Y:S02]  /*32b0*/  LDG.E R19, desc[UR8][R12.64+0x4] ;  /* 0x000004080c137981 */ /* 0x000ea4000c1e1900 */
[----:B--2---:R-:W-:-:S02]  /*32c0*/  IMAD R18, R18, UR4, R19 ;  /* 0x0000000412127c24 */ /* 0x004fc4000f8e0213 */
[----:B------:R-:W-:-:S03]  /*32d0*/  VIADD R19, R9, 0xffffffff ;  /* 0xffffffff09137836 */ /* 0x000fc60000000000 */
[----:B-1----:R-:W-:Y:S01]  /*32e0*/  IADD3 R16, P0, PT, R18, R6, RZ ;  /* 0x0000000612107210 */ /* 0x002fe20007f1e0ff */
[----:B------:R-:W-:-:S03]  /*32f0*/  IMAD.WIDE.U32 R10, R19, 0x8, R2 ;  /* 0x00000008130a7825 */ /* 0x000fc600078e0002 */
        /* <DEDUP_REMOVED lines=20> */
[----:B------:R-:W-:-:S05]  /*3440*/  IADD3 R13, PT, PT, R9, -0x4, RZ ;  /* 0xfffffffc090d7810 */ /* 0x000fca0007ffe0ff */
        /* <DEDUP_REMOVED lines=39> */
[----:B------:R-:W-:Y:S02]  /*36c0*/  VIADD R0, R0, 0x10 ;  /* 0x0000001000007836 */ /* 0x000fe40000000000 */
[----:B------:R-:W-:-:S02]  /*36d0*/  VIADD R9, R9, 0xfffffff0 ;  /* 0xfffffff009097836 */ /* 0x000fc40000000000 */
[----:B--2---:R-:W-:-:S05]  /*36e0*/  IMAD R18, R18, UR4, R19 ;  /* 0x0000000412127c24 */ /* 0x004fca000f8e0213 */
[----:B------:R-:W-:-:S04]  /*36f0*/  IADD3 R6, P0, PT, R18, R6, RZ ;  /* 0x0000000612067210 */ /* 0x000fc80007f1e0ff */
[----:B------:R-:W-:Y:S02]  /*3700*/  LEA.HI.X.SX32 R7, R18, R7, 0x1, P0 ;  /* 0x0000000712077211 */ /* 0x000fe400000f0eff */
[----:B------:R-:W-:-:S03]  /*3710*/  ISETP.NE.AND P0, PT, R0, RZ, PT ;  /* 0x000000ff0000720c */ /* 0x000fc60003f05270 */
[----:B------:R1:W-:Y:S10]  /*3720*/  STG.E.U8 desc[UR8][R6.64], R4 ;  /* 0x0000000406007986 */ /* 0x0003f4000c101108 */
[----:B------:R-:W-:Y:S05]  /*3730*/  @P0 BRA `(.L_x_44) ;  /* 0xfffffff400e80947 */ /* 0x000fea000383ffff */
[----:B------:R-:W-:-:S07]  /*3740*/  VIADD R9, R9, 0x7 ;  /* 0x0000000709097836 */ /* 0x000fce0000000000 */
.L_x_43:
[----:B------:R-:W-:-:S13]  /*3750*/  ISETP.NE.AND P0, PT, R8, RZ, PT ;  /* 0x000000ff0800720c */ /* 0x000fda0003f05270 */
[----:B------:R-:W-:Y:S05]  /*3760*/  @!P0 EXIT ;  /* 0x000000000000894d */ /* 0x000fea0003800000 */
[----:B------:R-:W-:Y:S02]  /*3770*/  ISETP.GE.U32.AND P1, PT, R8, 0x8, PT ;  /* 0x000000080800780c */ /* 0x000fe40003f26070 */
[----:B-1----:R-:W-:-:S04]  /*3780*/  LOP3.LUT R4, R5, 0x7, RZ, 0xc0, !PT ;  /* 0x0000000705047812 */ /* 0x002fc800078ec0ff */
[----:B------:R-:W-:-:S07]  /*3790*/  ISETP.NE.AND P0, PT, R4, RZ, PT ;  /* 0x000000ff0400720c */ /* 0x000fce0003f05270 */
[----:B------:R-:W-:Y:S06]  /*37a0*/  @!P1 BRA `(.L_x_45) ;  /* 0x0000000400109947 */ /* 0x000fec0003800000 */
[----:B------:R-:W-:Y:S01]  /*37b0*/  IMAD.WIDE.U32 R10, R9, 0x8, R2 ;  /* 0x00000008090a7825 */ /* 0x000fe200078e0002 */
[----:B------:R-:W0:Y:S01]  /*37c0*/  LDC.64 R6, c[0x0][0x380] ;  /* 0x0000e000ff067b82 */ /* 0x000e220000000a00 */
[----:B------:R-:W1:Y:S03]  /*37d0*/  LDCU UR4, c[0x0][0x388] ;  /* 0x00007100ff0477ac */ /* 0x000e660008000800 */
[----:B------:R-:W1:Y:S04]  /*37e0*/  LDG.E R0, desc[UR8][R10.64] ;  /* 0x000000080a007981 */ /* 0x000e68000c1e1900 */
[----:B------:R-:W1:Y:S01]  /*37f0*/  LDG.E R13, desc[UR8][R10.64+0x4] ;  /* 0x000004080a0d7981 */ /* 0x000e62000c1e1900 */
[----:B------:R-:W-:-:S02]  /*3800*/  HFMA2 R8, -RZ, RZ, 0, 5.245208740234375e-06 ;  /* 0x00000058ff087431 */ /* 0x000fc400000001ff */
[----:B-1----:R-:W-:Y:S02]  /*3810*/  IMAD R0, R0, UR4, R13 ;  /* 0x0000000400007c24 */ /* 0x002fe4000f8e020d */
[----:B------:R-:W-:-:S03]  /*3820*/  VIADD R13, R9, 0xffffffff ;  /* 0xffffffff090d7836 */ /* 0x000fc60000000000 */
[----:B0-----:R-:W-:Y:S01]  /*3830*/  IADD3 R14, P1, PT, R0, R6, RZ ;  /* 0x00000006000e7210 */ /* 0x001fe20007f3e0ff */
[----:B------:R-:W-:-:S03]  /*3840*/  IMAD.WIDE.U32 R12, R13, 0x8, R2 ;  /* 0x000000080d0c7825 */ /* 0x000fc600078e0002 */
[----:B------:R-:W-:Y:S02]  /*3850*/  LEA.HI.X.SX32 R15, R0, R7, 0x1, P1 ;  /* 0x00000007000f7211 */ /* 0x000fe400008f0eff */
[----:B------:R-:W-:-:S05]  /*3860*/  PRMT R0, R8, 0x7610, R0 ;  /* 0x0000761008007816 */ /* 0x000fca0000000000 */
[----:B------:R0:W-:Y:S04]  /*3870*/  STG.E.U8 desc[UR8][R14.64], R0 ;  /* 0x000000000e007986 */ /* 0x0001e8000c101108 */
[----:B------:R-:W2:Y:S04]  /*3880*/  LDG.E R8, desc[UR8][R12.64] ;  /* 0x000000080c087981 */ /* 0x000ea8000c1e1900 */
[----:B------:R-:W2:Y:S02]  /*3890*/  LDG.E R11, desc[UR8][R12.64+0x4] ;  /* 0x000004080c0b7981 */ /* 0x000ea4000c1e1900 */
[----:B--2---:R-:W-:-:S02]  /*38a0*/  IMAD R8, R8, UR4, R11 ;  /* 0x0000000408087c24 */ /* 0x004fc4000f8e020b */
[----:B------:R-:W-:-:S03]  /*38b0*/  VIADD R11, R9, 0xfffffffe ;  /* 0xfffffffe090b7836 */ /* 0x000fc60000000000 */
[----:B------:R-:W-:Y:S01]  /*38c0*/  IADD3 R16, P1, PT, R8, R6, RZ ;  /* 0x0000000608107210 */ /* 0x000fe20007f3e0ff */
        /* <DEDUP_REMOVED lines=13> */
[----:B------:R-:W-:-:S05]  /*39a0*/  IADD3 R11, PT, PT, R9, -0x4, RZ ;  /* 0xfffffffc090b7810 */ /* 0x000fca0007ffe0ff */
        /* <DEDUP_REMOVED lines=31> */
[----:B------:R-:W-:Y:S01]  /*3ba0*/  IADD3 R9, PT, PT, R9, -0x8, RZ ;  /* 0xfffffff809097810 */ /* 0x000fe20007ffe0ff */
[----:B--2---:R-:W-:-:S05]  /*3bb0*/  IMAD R8, R8, UR4, R19 ;  /* 0x0000000408087c24 */ /* 0x004fca000f8e0213 */
[----:B------:R-:W-:-:S04]  /*3bc0*/  IADD3 R6, P1, PT, R8, R6, RZ ;  /* 0x0000000608067210 */ /* 0x000fc80007f3e0ff */
[----:B------:R-:W-:-:S05]  /*3bd0*/  LEA.HI.X.SX32 R7, R8, R7, 0x1, P1 ;  /* 0x0000000708077211 */ /* 0x000fca00008f0eff */
[----:B------:R1:W-:Y:S04]  /*3be0*/  STG.E.U8 desc[UR8][R6.64], R0 ;  /* 0x0000000006007986 */ /* 0x0003e8000c101108 */
.L_x_45:
[----:B------:R-:W-:Y:S05]  /*3bf0*/  @!P0 EXIT ;  /* 0x000000000000894d */ /* 0x000fea0003800000 */
[----:B------:R-:W-:Y:S02]  /*3c00*/  ISETP.GE.U32.AND P0, PT, R4, 0x4, PT ;  /* 0x000000040400780c */ /* 0x000fe40003f06070 */
[----:B-1----:R-:W-:-:S04]  /*3c10*/  LOP3.LUT R0, R5, 0x3, RZ, 0xc0, !PT ;  /* 0x0000000305007812 */ /* 0x002fc800078ec0ff */
[----:B------:R-:W-:-:S07]  /*3c20*/  ISETP.NE.AND P1, PT, R0, RZ, PT ;  /* 0x000000ff0000720c */ /* 0x000fce0003f25270 */
[----:B------:R-:W-:Y:S06]  /*3c30*/  @!P0 BRA `(.L_x_46) ;  /* 0x00000000008c8947 */ /* 0x000fec0003800000 */
[C---:B------:R-:W-:Y:S01]  /*3c40*/  IMAD.WIDE.U32 R10, R9.reuse, 0x8, R2 ;  /* 0x00000008090a7825 */ /* 0x040fe200078e0002 */
[----:B------:R-:W0:Y:S01]  /*3c50*/  LDC.64 R4, c[0x0][0x380] ;  /* 0x0000e000ff047b82 */ /* 0x000e220000000a00 */
[----:B------:R-:W1:Y:S03]  /*3c60*/  LDCU UR4, c[0x0][0x388] ;  /* 0x00007100ff0477ac */ /* 0x000e660008000800 */
[----:B------:R-:W1:Y:S04]  /*3c70*/  LDG.E R6, desc[UR8][R10.64] ;  /* 0x000000080a067981 */ /* 0x000e68000c1e1900 */
[----:B------:R-:W1:Y:S01]  /*3c80*/  LDG.E R7, desc[UR8][R10.64+0x4] ;  /* 0x000004080a077981 */ /* 0x000e62000c1e1900 */
[----:B------:R-:W-:-:S02]  /*3c90*/  VIADD R13, R9, 0xffffffff ;  /* 0xffffffff090d7836 */ /* 0x000fc40000000000 */
[----:B------:R-:W-:Y:S02]  /*3ca0*/  IMAD.MOV.U32 R16, RZ, RZ, 0x58 ;  /* 0x00000058ff107424 */ /* 0x000fe400078e00ff */
[----:B------:R-:W-:-:S04]  /*3cb0*/  IMAD.WIDE.U32 R12, R13, 0x8, R2 ;  /* 0x000000080d0c7825 */ /* 0x000fc800078e0002 */
[----:B-1----:R-:W-:-:S05]  /*3cc0*/  IMAD R7, R6, UR4, R7 ;  /* 0x0000000406077c24 */ /* 0x002fca000f8e0207 */
        /* <DEDUP_REMOVED lines=8> */
[----:B------:R-:W-:-:S04]  /*3d50*/  IADD3 R10, P0, PT, R8, R4, RZ ;  /* 0x00000004080a7210 */ /* 0x000fc80007f1e0ff */
        /* <DEDUP_REMOVED lines=13> */
[----:B--2---:R-:W-:-:S05]  /*3e30*/  IMAD R8, R8, UR4, R17 ;  /* 0x0000000408087c24 */ /* 0x004fca000f8e0211 */
[----:B------:R-:W-:-:S04]  /*3e40*/  IADD3 R4, P0, PT, R8, R4, RZ ;  /* 0x0000000408047210 */ /* 0x000fc80007f1e0ff */
[----:B------:R-:W-:-:S05]  /*3e50*/  LEA.HI.X.SX32 R5, R8, R5, 0x1, P0 ;  /* 0x0000000508057211 */ /* 0x000fca00000f0eff */
[----:B------:R1:W-:Y:S04]  /*3e60*/  STG.E.U8 desc[UR8][R4.64], R16 ;  /* 0x0000001004007986 */ /* 0x0003e8000c101108 */
.L_x_46:
[----:B------:R-:W-:Y:S05]  /*3e70*/  @!P1 EXIT ;  /* 0x000000000000994d */ /* 0x000fea0003800000 */
[----:B-1----:R-:W0:Y:S01]  /*3e80*/  LDC.64 R10, c[0x0][0x380] ;  /* 0x0000e000ff0a7b82 */ /* 0x002e220000000a00 */
[----:B------:R-:W-:Y:S01]  /*3e90*/  IMAD.MOV R0, RZ, RZ, -R0 ;  /* 0x000000ffff007224 */ /* 0x000fe200078e0a00 */
[----:B------:R-:W1:Y:S06]  /*3ea0*/  LDCU UR4, c[0x0][0x388] ;  /* 0x00007100ff0477ac */ /* 0x000e6c0008000800 */
.L_x_47:
[----:B--2---:R-:W-:-:S05]  /*3eb0*/  IMAD.WIDE.U32 R4, R9, 0x8, R2 ;  /* 0x0000000809047825 */ /* 0x004fca00078e0002 */
[----:B------:R-:W1:Y:S04]  /*3ec0*/  LDG.E R6, desc[UR8][R4.64] ;  /* 0x0000000804067981 */ /* 0x000e68000c1e1900 */
[----:B------:R2:W1:Y:S01]  /*3ed0*/  LDG.E R7, desc[UR8][R4.64+0x4] ;  /* 0x0000040804077981 */ /* 0x000462000c1e1900 */
[----:B------:R-:W-:Y:S01]  /*3ee0*/  IMAD.MOV.U32 R8, RZ, RZ, 0x58 ;  /* 0x00000058ff087424 */ /* 0x000fe200078e00ff */
[----:B------:R-:W-:Y:S01]  /*3ef0*/  IADD3 R0, PT, PT, R0, 0x1, RZ ;  /* 0x0000000100007810 */ /* 0x000fe20007ffe0ff */
[----:B------:R-:W-:-:S03]  /*3f00*/  VIADD R9, R9, 0xffffffff ;  /* 0xffffffff09097836 */ /* 0x000fc60000000000 */
[----:B--2---:R-:W-:Y:S01]  /*3f10*/  PRMT R5, R8, 0x7610, R5 ;  /* 0x0000761008057816 */ /* 0x004fe20000000005 */
[----:B-1----:R-:W-:-:S05]  /*3f20*/  IMAD R7, R6, UR4, R7 ;  /* 0x0000000406077c24 */ /* 0x002fca000f8e0207 */
[----:B0-----:R-:W-:-:S04]  /*3f30*/  IADD3 R6, P0, PT, R7, R10, RZ ;  /* 0x0000000a07067210 */ /* 0x001fc80007f1e0ff */
[----:B------:R-:W-:Y:S02]  /*3f40*/  LEA.HI.X.SX32 R7, R7, R11, 0x1, P0 ;  /* 0x0000000b07077211 */ /* 0x000fe400000f0eff */
[----:B------:R-:W-:-:S03]  /*3f50*/  ISETP.NE.AND P0, PT, R0, RZ, PT ;  /* 0x000000ff0000720c */ /* 0x000fc60003f05270 */
[----:B------:R2:W-:Y:S10]  /*3f60*/  STG.E.U8 desc[UR8][R6.64], R5 ;  /* 0x0000000506007986 */ /* 0x0005f4000c101108 */
[----:B------:R-:W-:Y:S05]  /*3f70*/  @P0 BRA `(.L_x_47) ;  /* 0xfffffffc00cc0947 */ /* 0x000fea000383ffff */
[----:B------:R-:W-:Y:S05]  /*3f80*/  EXIT ;  /* 0x000000000000794d */ /* 0x000fea0003800000 */
        .weak           $__internal_0_$__cuda_sm20_sqrt_rn_f32_slowpath
        .type           $__internal_0_$__cuda_sm20_sqrt_rn_f32_slowpath,@function
        .size           $__internal_0_$__cuda_sm20_sqrt_rn_f32_slowpath,(.L_x_50 - $__internal_0_$__cuda_sm20_sqrt_rn_f32_slowpath)
$__internal_0_$__cuda_sm20_sqrt_rn_f32_slowpath:
[----:B------:R-:W-:-:S13]  /*3f90*/  LOP3.LUT P3, RZ, R10, 0x7fffffff, RZ, 0xc0, !PT ;  /* 0x7fffffff0aff7812 */ /* 0x000fda000786c0ff */
[----:B------:R-:W-:Y:S01]  /*3fa0*/  @!P3 IMAD.MOV.U32 R12, RZ, RZ, R10 ;  /* 0x000000ffff0cb224 */ /* 0x000fe200078e000a */
[----:B------:R-:W-:Y:S06]  /*3fb0*/  @!P3 BRA `(.L_x_48) ;  /* 0x000000000044b947 */ /* 0x000fec0003800000 */
[----:B------:R-:W-:-:S13]  /*3fc0*/  FSETP.GEU.FTZ.AND P3, PT, R10, RZ, PT ;  /* 0x000000ff0a00720b */ /* 0x000fda0003f7e000 */
[----:B------:R-:W-:Y:S01]  /*3fd0*/  @!P3 IMAD.MOV.U32 R12, RZ, RZ, 0x7fffffff ;  /* 0x7fffffffff0cb424 */ /* 0x000fe200078e00ff */
[----:B------:R-:W-:Y:S06]  /*3fe0*/  @!P3 BRA `(.L_x_48) ;  /* 0x000000000038b947 */ /* 0x000fec0003800000 */
[----:B------:R-:W-:-:S13]  /*3ff0*/  FSETP.GTU.FTZ.AND P3, PT, |R10|, +INF , PT ;  /* 0x7f8000000a00780b */ /* 0x000fda0003f7c200 */
[----:B------:R-:W-:Y:S01]  /*4000*/  @P3 FADD.FTZ R12, R10, 1 ;  /* 0x3f8000000a0c3421 */ /* 0x000fe20000010000 */
[----:B------:R-:W-:Y:S06]  /*4010*/  @P3 BRA `(.L_x_48) ;  /* 0x00000000002c3947 */ /* 0x000fec0003800000 */
[----:B------:R-:W-:-:S13]  /*4020*/  FSETP.NEU.FTZ.AND P3, PT, |R10|, +INF , PT ;  /* 0x7f8000000a00780b */ /* 0x000fda0003f7d200 */
[----:B------:R-:W-:Y:S01]  /*4030*/  @!P3 MOV R12, R10 ;  /* 0x0000000a000cb202 */ /* 0x000fe20000000f00 */
[----:B------:R-:W-:Y:S06]  /*4040*/  @!P3 BRA `(.L_x_48) ;  /* 0x000000000020b947 */ /* 0x000fec0003800000 */
[----:B------:R-:W-:-:S04]  /*4050*/  FFMA R10, R10, 1.84467440737095516160e+19, RZ ;  /* 0x5f8000000a0a7823 */ /* 0x000fc800000000ff */
[----:B------:R-:W0:Y:S02]  /*4060*/  MUFU.RSQ R35, R10 ;  /* 0x0000000a00237308 */ /* 0x000e240000001400 */
[----:B0-----:R-:W-:Y:S01]  /*4070*/  FMUL.FTZ R33, R10, R35 ;  /* 0x000000230a217220 */ /* 0x001fe20000410000 */
[----:B------:R-:W-:-:S03]  /*4080*/  FMUL.FTZ R14, R35, 0.5 ;  /* 0x3f000000230e7820 */ /* 0x000fc60000410000 */
[----:B------:R-:W-:-:S04]  /*4090*/  FADD.FTZ R12, -R33, -RZ ;  /* 0x800000ff210c7221 */ /* 0x000fc80000010100 */
[----:B------:R-:W-:-:S04]  /*40a0*/  FFMA R12, R33, R12, R10 ;  /* 0x0000000c210c7223 */ /* 0x000fc8000000000a */
[----:B------:R-:W-:-:S04]  /*40b0*/  FFMA R12, R12, R14, R33 ;  /* 0x0000000e0c0c7223 */ /* 0x000fc80000000021 */
[----:B------:R-:W-:-:S07]  /*40c0*/  FMUL.FTZ R12, R12, 2.3283064365386962891e-10 ;  /* 0x2f8000000c0c7820 */ /* 0x000fce0000410000 */
.L_x_48:
[----:B------:R-:W-:Y:S02]  /*40d0*/  IMAD.MOV.U32 R32, RZ, RZ, R0 ;  /* 0x000000ffff207224 */ /* 0x000fe400078e0000 */
[----:B------:R-:W-:-:S04]  /*40e0*/  IMAD.MOV.U32 R33, RZ, RZ, 0x0 ;  /* 0x00000000ff217424 */ /* 0x000fc800078e00ff */
[----:B------:R-:W-:Y:S05]  /*40f0*/  RET.REL.NODEC R32 `(_Z8findPathPci8PositionS0_PdPS0_PbS2_S2_) ;  /* 0xffffffbc20c07950 */ /* 0x000fea0003c3ffff */
.L_x_49:
[----:B------:R-:W-:-:S00]  /*4100*/  BRA `(.L_x_49) ;  /* 0xfffffffc00fc7947 */ /* 0x000fc0000383ffff */
[----:B------:R-:W-:-:S00]  /*4110*/  NOP ;  /* 0x0000000000007918 */ /* 0x000fc00000000000 */
        /* <DEDUP_REMOVED lines=14> */
.L_x_50:


//--------------------- .nv.shared.reserved.0     --------------------------
	.section	.nv.shared.reserved.0,"aw",@nobits
	.weak		__nv_reservedSMEM_offset_0_alias
	.size		__nv_reservedSMEM_offset_0_alias, 0, 64
	.other		__nv_reservedSMEM_offset_0_alias,@"STO_CUDA_RESERVED_SHARED STV_DEFAULT"
__nv_reservedSMEM_offset_0_alias:
	.zero		0
	.zero		64


//--------------------- .nv.constant0._Z8findPathPci8PositionS0_PdPS0_PbS2_S2_ --------------------------
	.section	.nv.constant0._Z8findPathPci8PositionS0_PdPS0_PbS2_S2_,"a",@progbits
	.sectionflags	@""
	.align	4
.nv.constant0._Z8findPathPci8PositionS0_PdPS0_PbS2_S2_:
	.zero		968


//--------------------- SYMBOLS --------------------------

	.type		.nv.reservedSmem.offset0,@object
	.size		.nv.reservedSmem.offset0,0x4
